//
// Generated by NVIDIA NVVM Compiler
//
// Compiler Build ID: CL-36424714
// Cuda compilation tools, release 13.0, V13.0.88
// Based on NVVM 20.0.0
//

.version 9.0
.target sm_100
.address_size 64

	// .globl	_Z5naivePfS_S_iii
// _ZZ12matmul_tiledPfS_S_iiiE8A_shared has been demoted
// _ZZ12matmul_tiledPfS_S_iiiE8B_shared has been demoted
// _ZZ23matmul_tiled_transposedPfS_S_iiiE8A_shared has been demoted
// _ZZ23matmul_tiled_transposedPfS_S_iiiE8B_shared has been demoted

.visible .entry _Z5naivePfS_S_iii(
	.param .u64 .ptr .align 1 _Z5naivePfS_S_iii_param_0,
	.param .u64 .ptr .align 1 _Z5naivePfS_S_iii_param_1,
	.param .u64 .ptr .align 1 _Z5naivePfS_S_iii_param_2,
	.param .u32 _Z5naivePfS_S_iii_param_3,
	.param .u32 _Z5naivePfS_S_iii_param_4,
	.param .u32 _Z5naivePfS_S_iii_param_5
)
{
	.reg .pred 	%p<13>;
	.reg .b32 	%r<41>;
	.reg .b32 	%f<68>;
	.reg .b64 	%rd<53>;

	ld.param.u64 	%rd7, [_Z5naivePfS_S_iii_param_0];
	ld.param.u64 	%rd8, [_Z5naivePfS_S_iii_param_1];
	ld.param.u64 	%rd6, [_Z5naivePfS_S_iii_param_2];
	ld.param.u32 	%r20, [_Z5naivePfS_S_iii_param_3];
	ld.param.u32 	%r18, [_Z5naivePfS_S_iii_param_4];
	ld.param.u32 	%r19, [_Z5naivePfS_S_iii_param_5];
	cvta.to.global.u64 	%rd1, %rd8;
	cvta.to.global.u64 	%rd2, %rd7;
	mov.u32 	%r21, %ctaid.x;
	mov.u32 	%r22, %ntid.x;
	mov.u32 	%r23, %tid.x;
	mad.lo.s32 	%r1, %r21, %r22, %r23;
	mov.u32 	%r24, %ctaid.y;
	mov.u32 	%r25, %ntid.y;
	mov.u32 	%r26, %tid.y;
	mad.lo.s32 	%r2, %r24, %r25, %r26;
	setp.ge.s32 	%p1, %r2, %r20;
	setp.ge.s32 	%p2, %r1, %r19;
	or.pred  	%p3, %p1, %p2;
	@%p3 bra 	$L__BB0_14;
	setp.lt.s32 	%p4, %r18, 1;
	mov.f32 	%f67, 0f00000000;
	@%p4 bra 	$L__BB0_13;
	mul.lo.s32 	%r3, %r18, %r2;
	and.b32  	%r4, %r18, 7;
	setp.lt.u32 	%p5, %r18, 8;
	mov.f32 	%f67, 0f00000000;
	mov.b32 	%r39, 0;
	@%p5 bra 	$L__BB0_5;
	and.b32  	%r39, %r18, 2147483640;
	neg.s32 	%r37, %r39;
	shl.b32 	%r7, %r19, 3;
	mul.wide.u32 	%rd9, %r3, 4;
	add.s64 	%rd10, %rd9, %rd2;
	add.s64 	%rd52, %rd10, 16;
	mov.f32 	%f67, 0f00000000;
	mul.wide.s32 	%rd13, %r19, 4;
	mov.u32 	%r36, %r1;
$L__BB0_4:
	.pragma "nounroll";
	ld.global.f32 	%f17, [%rd52+-16];
	mul.wide.s32 	%rd11, %r36, 4;
	add.s64 	%rd12, %rd1, %rd11;
	ld.global.f32 	%f18, [%rd12];
	fma.rn.f32 	%f19, %f17, %f18, %f67;
	ld.global.f32 	%f20, [%rd52+-12];
	add.s64 	%rd14, %rd12, %rd13;
	ld.global.f32 	%f21, [%rd14];
	fma.rn.f32 	%f22, %f20, %f21, %f19;
	ld.global.f32 	%f23, [%rd52+-8];
	add.s64 	%rd15, %rd14, %rd13;
	ld.global.f32 	%f24, [%rd15];
	fma.rn.f32 	%f25, %f23, %f24, %f22;
	ld.global.f32 	%f26, [%rd52+-4];
	add.s64 	%rd16, %rd15, %rd13;
	ld.global.f32 	%f27, [%rd16];
	fma.rn.f32 	%f28, %f26, %f27, %f25;
	ld.global.f32 	%f29, [%rd52];
	add.s64 	%rd17, %rd16, %rd13;
	ld.global.f32 	%f30, [%rd17];
	fma.rn.f32 	%f31, %f29, %f30, %f28;
	ld.global.f32 	%f32, [%rd52+4];
	add.s64 	%rd18, %rd17, %rd13;
	ld.global.f32 	%f33, [%rd18];
	fma.rn.f32 	%f34, %f32, %f33, %f31;
	ld.global.f32 	%f35, [%rd52+8];
	add.s64 	%rd19, %rd18, %rd13;
	ld.global.f32 	%f36, [%rd19];
	fma.rn.f32 	%f37, %f35, %f36, %f34;
	ld.global.f32 	%f38, [%rd52+12];
	add.s64 	%rd20, %rd19, %rd13;
	ld.global.f32 	%f39, [%rd20];
	fma.rn.f32 	%f67, %f38, %f39, %f37;
	add.s32 	%r37, %r37, 8;
	add.s32 	%r36, %r36, %r7;
	add.s64 	%rd52, %rd52, 32;
	setp.ne.s32 	%p6, %r37, 0;
	@%p6 bra 	$L__BB0_4;
$L__BB0_5:
	setp.eq.s32 	%p7, %r4, 0;
	@%p7 bra 	$L__BB0_13;
	and.b32  	%r13, %r18, 3;
	setp.lt.u32 	%p8, %r4, 4;
	@%p8 bra 	$L__BB0_8;
	add.s32 	%r28, %r39, %r3;
	mul.wide.u32 	%rd21, %r28, 4;
	add.s64 	%rd22, %rd2, %rd21;
	ld.global.f32 	%f41, [%rd22];
	mad.lo.s32 	%r29, %r39, %r19, %r1;
	mul.wide.s32 	%rd23, %r29, 4;
	add.s64 	%rd24, %rd1, %rd23;
	ld.global.f32 	%f42, [%rd24];
	fma.rn.f32 	%f43, %f41, %f42, %f67;
	cvt.u64.u32 	%rd25, %r3;
	cvt.u64.u32 	%rd26, %r39;
	add.s64 	%rd27, %rd26, %rd25;
	shl.b64 	%rd28, %rd27, 2;
	add.s64 	%rd29, %rd2, %rd28;
	ld.global.f32 	%f44, [%rd29+4];
	mul.wide.s32 	%rd30, %r19, 4;
	add.s64 	%rd31, %rd24, %rd30;
	ld.global.f32 	%f45, [%rd31];
	fma.rn.f32 	%f46, %f44, %f45, %f43;
	ld.global.f32 	%f47, [%rd29+8];
	add.s64 	%rd32, %rd31, %rd30;
	ld.global.f32 	%f48, [%rd32];
	fma.rn.f32 	%f49, %f47, %f48, %f46;
	ld.global.f32 	%f50, [%rd29+12];
	add.s64 	%rd33, %rd32, %rd30;
	ld.global.f32 	%f51, [%rd33];
	fma.rn.f32 	%f67, %f50, %f51, %f49;
	add.s32 	%r39, %r39, 4;
$L__BB0_8:
	setp.eq.s32 	%p9, %r13, 0;
	@%p9 bra 	$L__BB0_13;
	setp.eq.s32 	%p10, %r13, 1;
	@%p10 bra 	$L__BB0_11;
	add.s32 	%r30, %r39, %r3;
	mul.wide.u32 	%rd34, %r30, 4;
	add.s64 	%rd35, %rd2, %rd34;
	ld.global.f32 	%f53, [%rd35];
	mad.lo.s32 	%r31, %r39, %r19, %r1;
	mul.wide.s32 	%rd36, %r31, 4;
	add.s64 	%rd37, %rd1, %rd36;
	ld.global.f32 	%f54, [%rd37];
	fma.rn.f32 	%f55, %f53, %f54, %f67;
	cvt.u64.u32 	%rd38, %r3;
	cvt.u64.u32 	%rd39, %r39;
	add.s64 	%rd40, %rd39, %rd38;
	shl.b64 	%rd41, %rd40, 2;
	add.s64 	%rd42, %rd2, %rd41;
	ld.global.f32 	%f56, [%rd42+4];
	mul.wide.s32 	%rd43, %r19, 4;
	add.s64 	%rd44, %rd37, %rd43;
	ld.global.f32 	%f57, [%rd44];
	fma.rn.f32 	%f67, %f56, %f57, %f55;
	add.s32 	%r39, %r39, 2;
$L__BB0_11:
	and.b32  	%r32, %r18, 1;
	setp.eq.b32 	%p11, %r32, 1;
	not.pred 	%p12, %p11;
	@%p12 bra 	$L__BB0_13;
	add.s32 	%r33, %r39, %r3;
	mul.wide.u32 	%rd45, %r33, 4;
	add.s64 	%rd46, %rd2, %rd45;
	ld.global.f32 	%f58, [%rd46];
	mad.lo.s32 	%r34, %r39, %r19, %r1;
	mul.wide.s32 	%rd47, %r34, 4;
	add.s64 	%rd48, %rd1, %rd47;
	ld.global.f32 	%f59, [%rd48];
	fma.rn.f32 	%f67, %f58, %f59, %f67;
$L__BB0_13:
	mad.lo.s32 	%r35, %r19, %r2, %r1;
	cvta.to.global.u64 	%rd49, %rd6;
	mul.wide.s32 	%rd50, %r35, 4;
	add.s64 	%rd51, %rd49, %rd50;
	st.global.f32 	[%rd51], %f67;
$L__BB0_14:
	ret;

}
	// .globl	_Z16naive_transposedPfS_S_iii
.visible .entry _Z16naive_transposedPfS_S_iii(
	.param .u64 .ptr .align 1 _Z16naive_transposedPfS_S_iii_param_0,
	.param .u64 .ptr .align 1 _Z16naive_transposedPfS_S_iii_param_1,
	.param .u64 .ptr .align 1 _Z16naive_transposedPfS_S_iii_param_2,
	.param .u32 _Z16naive_transposedPfS_S_iii_param_3,
	.param .u32 _Z16naive_transposedPfS_S_iii_param_4,
	.param .u32 _Z16naive_transposedPfS_S_iii_param_5
)
{
	.reg .pred 	%p<13>;
	.reg .b32 	%r<48>;
	.reg .b32 	%f<112>;
	.reg .b64 	%rd<43>;

	ld.param.u64 	%rd11, [_Z16naive_transposedPfS_S_iii_param_0];
	ld.param.u64 	%rd12, [_Z16naive_transposedPfS_S_iii_param_1];
	ld.param.u64 	%rd10, [_Z16naive_transposedPfS_S_iii_param_2];
	ld.param.u32 	%r27, [_Z16naive_transposedPfS_S_iii_param_3];
	ld.param.u32 	%r25, [_Z16naive_transposedPfS_S_iii_param_4];
	ld.param.u32 	%r26, [_Z16naive_transposedPfS_S_iii_param_5];
	cvta.to.global.u64 	%rd1, %rd12;
	cvta.to.global.u64 	%rd2, %rd11;
	mov.u32 	%r28, %ctaid.x;
	mov.u32 	%r29, %ntid.x;
	mov.u32 	%r30, %tid.x;
	mad.lo.s32 	%r1, %r28, %r29, %r30;
	mov.u32 	%r31, %ctaid.y;
	mov.u32 	%r32, %ntid.y;
	mov.u32 	%r33, %tid.y;
	mad.lo.s32 	%r2, %r31, %r32, %r33;
	setp.ge.s32 	%p1, %r2, %r27;
	setp.ge.s32 	%p2, %r1, %r26;
	or.pred  	%p3, %p1, %p2;
	@%p3 bra 	$L__BB1_15;
	setp.lt.s32 	%p4, %r25, 1;
	mov.f32 	%f111, 0f00000000;
	@%p4 bra 	$L__BB1_14;
	mul.lo.s32 	%r3, %r25, %r2;
	mul.lo.s32 	%r4, %r25, %r1;
	and.b32  	%r5, %r25, 15;
	setp.lt.u32 	%p5, %r25, 16;
	mov.f32 	%f111, 0f00000000;
	mov.b32 	%r44, 0;
	@%p5 bra 	$L__BB1_5;
	and.b32  	%r44, %r25, 2147483632;
	neg.s32 	%r42, %r44;
	mul.wide.u32 	%rd13, %r3, 4;
	add.s64 	%rd14, %rd13, %rd2;
	add.s64 	%rd41, %rd14, 32;
	add.s64 	%rd4, %rd1, 32;
	mov.f32 	%f111, 0f00000000;
	mov.u32 	%r41, %r4;
$L__BB1_4:
	.pragma "nounroll";
	mul.wide.s32 	%rd15, %r41, 4;
	add.s64 	%rd16, %rd4, %rd15;
	ld.global.f32 	%f18, [%rd41+-32];
	ld.global.f32 	%f19, [%rd16+-32];
	fma.rn.f32 	%f20, %f18, %f19, %f111;
	ld.global.f32 	%f21, [%rd41+-28];
	ld.global.f32 	%f22, [%rd16+-28];
	fma.rn.f32 	%f23, %f21, %f22, %f20;
	ld.global.f32 	%f24, [%rd41+-24];
	ld.global.f32 	%f25, [%rd16+-24];
	fma.rn.f32 	%f26, %f24, %f25, %f23;
	ld.global.f32 	%f27, [%rd41+-20];
	ld.global.f32 	%f28, [%rd16+-20];
	fma.rn.f32 	%f29, %f27, %f28, %f26;
	ld.global.f32 	%f30, [%rd41+-16];
	ld.global.f32 	%f31, [%rd16+-16];
	fma.rn.f32 	%f32, %f30, %f31, %f29;
	ld.global.f32 	%f33, [%rd41+-12];
	ld.global.f32 	%f34, [%rd16+-12];
	fma.rn.f32 	%f35, %f33, %f34, %f32;
	ld.global.f32 	%f36, [%rd41+-8];
	ld.global.f32 	%f37, [%rd16+-8];
	fma.rn.f32 	%f38, %f36, %f37, %f35;
	ld.global.f32 	%f39, [%rd41+-4];
	ld.global.f32 	%f40, [%rd16+-4];
	fma.rn.f32 	%f41, %f39, %f40, %f38;
	ld.global.f32 	%f42, [%rd41];
	ld.global.f32 	%f43, [%rd16];
	fma.rn.f32 	%f44, %f42, %f43, %f41;
	ld.global.f32 	%f45, [%rd41+4];
	ld.global.f32 	%f46, [%rd16+4];
	fma.rn.f32 	%f47, %f45, %f46, %f44;
	ld.global.f32 	%f48, [%rd41+8];
	ld.global.f32 	%f49, [%rd16+8];
	fma.rn.f32 	%f50, %f48, %f49, %f47;
	ld.global.f32 	%f51, [%rd41+12];
	ld.global.f32 	%f52, [%rd16+12];
	fma.rn.f32 	%f53, %f51, %f52, %f50;
	ld.global.f32 	%f54, [%rd41+16];
	ld.global.f32 	%f55, [%rd16+16];
	fma.rn.f32 	%f56, %f54, %f55, %f53;
	ld.global.f32 	%f57, [%rd41+20];
	ld.global.f32 	%f58, [%rd16+20];
	fma.rn.f32 	%f59, %f57, %f58, %f56;
	ld.global.f32 	%f60, [%rd41+24];
	ld.global.f32 	%f61, [%rd16+24];
	fma.rn.f32 	%f62, %f60, %f61, %f59;
	ld.global.f32 	%f63, [%rd41+28];
	ld.global.f32 	%f64, [%rd16+28];
	fma.rn.f32 	%f111, %f63, %f64, %f62;
	add.s32 	%r42, %r42, 16;
	add.s64 	%rd41, %rd41, 64;
	add.s32 	%r41, %r41, 16;
	setp.ne.s32 	%p6, %r42, 0;
	@%p6 bra 	$L__BB1_4;
$L__BB1_5:
	setp.eq.s32 	%p7, %r5, 0;
	@%p7 bra 	$L__BB1_14;
	and.b32  	%r13, %r25, 7;
	setp.lt.u32 	%p8, %r5, 8;
	@%p8 bra 	$L__BB1_8;
	add.s32 	%r35, %r44, %r3;
	mul.wide.u32 	%rd17, %r35, 4;
	add.s64 	%rd18, %rd2, %rd17;
	ld.global.f32 	%f66, [%rd18];
	add.s32 	%r36, %r44, %r4;
	mul.wide.s32 	%rd19, %r36, 4;
	add.s64 	%rd20, %rd1, %rd19;
	ld.global.f32 	%f67, [%rd20];
	fma.rn.f32 	%f68, %f66, %f67, %f111;
	cvt.u64.u32 	%rd21, %r3;
	cvt.u64.u32 	%rd22, %r44;
	add.s64 	%rd23, %rd22, %rd21;
	shl.b64 	%rd24, %rd23, 2;
	add.s64 	%rd25, %rd2, %rd24;
	ld.global.f32 	%f69, [%rd25+4];
	ld.global.f32 	%f70, [%rd20+4];
	fma.rn.f32 	%f71, %f69, %f70, %f68;
	ld.global.f32 	%f72, [%rd25+8];
	ld.global.f32 	%f73, [%rd20+8];
	fma.rn.f32 	%f74, %f72, %f73, %f71;
	ld.global.f32 	%f75, [%rd25+12];
	ld.global.f32 	%f76, [%rd20+12];
	fma.rn.f32 	%f77, %f75, %f76, %f74;
	ld.global.f32 	%f78, [%rd25+16];
	ld.global.f32 	%f79, [%rd20+16];
	fma.rn.f32 	%f80, %f78, %f79, %f77;
	ld.global.f32 	%f81, [%rd25+20];
	ld.global.f32 	%f82, [%rd20+20];
	fma.rn.f32 	%f83, %f81, %f82, %f80;
	ld.global.f32 	%f84, [%rd25+24];
	ld.global.f32 	%f85, [%rd20+24];
	fma.rn.f32 	%f86, %f84, %f85, %f83;
	ld.global.f32 	%f87, [%rd25+28];
	ld.global.f32 	%f88, [%rd20+28];
	fma.rn.f32 	%f111, %f87, %f88, %f86;
	add.s32 	%r44, %r44, 8;
$L__BB1_8:
	setp.eq.s32 	%p9, %r13, 0;
	@%p9 bra 	$L__BB1_14;
	and.b32  	%r16, %r25, 3;
	setp.lt.u32 	%p10, %r13, 4;
	@%p10 bra 	$L__BB1_11;
	add.s32 	%r37, %r44, %r3;
	mul.wide.u32 	%rd26, %r37, 4;
	add.s64 	%rd27, %rd2, %rd26;
	ld.global.f32 	%f90, [%rd27];
	add.s32 	%r38, %r44, %r4;
	mul.wide.s32 	%rd28, %r38, 4;
	add.s64 	%rd29, %rd1, %rd28;
	ld.global.f32 	%f91, [%rd29];
	fma.rn.f32 	%f92, %f90, %f91, %f111;
	cvt.u64.u32 	%rd30, %r3;
	cvt.u64.u32 	%rd31, %r44;
	add.s64 	%rd32, %rd31, %rd30;
	shl.b64 	%rd33, %rd32, 2;
	add.s64 	%rd34, %rd2, %rd33;
	ld.global.f32 	%f93, [%rd34+4];
	ld.global.f32 	%f94, [%rd29+4];
	fma.rn.f32 	%f95, %f93, %f94, %f92;
	ld.global.f32 	%f96, [%rd34+8];
	ld.global.f32 	%f97, [%rd29+8];
	fma.rn.f32 	%f98, %f96, %f97, %f95;
	ld.global.f32 	%f99, [%rd34+12];
	ld.global.f32 	%f100, [%rd29+12];
	fma.rn.f32 	%f111, %f99, %f100, %f98;
	add.s32 	%r44, %r44, 4;
$L__BB1_11:
	setp.eq.s32 	%p11, %r16, 0;
	@%p11 bra 	$L__BB1_14;
	add.s32 	%r47, %r44, %r4;
	add.s32 	%r39, %r44, %r3;
	mul.wide.u32 	%rd35, %r39, 4;
	add.s64 	%rd42, %rd2, %rd35;
	neg.s32 	%r46, %r16;
$L__BB1_13:
	.pragma "nounroll";
	mul.wide.s32 	%rd36, %r47, 4;
	add.s64 	%rd37, %rd1, %rd36;
	ld.global.f32 	%f101, [%rd42];
	ld.global.f32 	%f102, [%rd37];
	fma.rn.f32 	%f111, %f101, %f102, %f111;
	add.s32 	%r47, %r47, 1;
	add.s64 	%rd42, %rd42, 4;
	add.s32 	%r46, %r46, 1;
	setp.ne.s32 	%p12, %r46, 0;
	@%p12 bra 	$L__BB1_13;
$L__BB1_14:
	mad.lo.s32 	%r40, %r26, %r2, %r1;
	cvta.to.global.u64 	%rd38, %rd10;
	mul.wide.s32 	%rd39, %r40, 4;
	add.s64 	%rd40, %rd38, %rd39;
	st.global.f32 	[%rd40], %f111;
$L__BB1_15:
	ret;

}
	// .globl	_Z9transposePfii
.visible .entry _Z9transposePfii(
	.param .u64 .ptr .align 1 _Z9transposePfii_param_0,
	.param .u32 _Z9transposePfii_param_1,
	.param .u32 _Z9transposePfii_param_2
)
{
	.reg .pred 	%p<6>;
	.reg .b32 	%r<13>;
	.reg .b32 	%f<5>;
	.reg .b64 	%rd<7>;

	ld.param.u64 	%rd2, [_Z9transposePfii_param_0];
	ld.param.u32 	%r3, [_Z9transposePfii_param_1];
	ld.param.u32 	%r4, [_Z9transposePfii_param_2];
	cvta.to.global.u64 	%rd1, %rd2;
	mov.u32 	%r5, %ctaid.x;
	mov.u32 	%r6, %ntid.x;
	mov.u32 	%r7, %tid.x;
	mad.lo.s32 	%r1, %r5, %r6, %r7;
	mov.u32 	%r8, %ctaid.y;
	mov.u32 	%r9, %ntid.y;
	mov.u32 	%r10, %tid.y;
	mad.lo.s32 	%r2, %r8, %r9, %r10;
	setp.lt.s32 	%p2, %r2, %r3;
	setp.lt.s32 	%p3, %r1, %r4;
	and.pred  	%p1, %p2, %p3;
	mov.f32 	%f4, 0f00000000;
	not.pred 	%p4, %p1;
	@%p4 bra 	$L__BB2_2;
	mad.lo.s32 	%r11, %r4, %r2, %r1;
	mul.wide.s32 	%rd3, %r11, 4;
	add.s64 	%rd4, %rd1, %rd3;
	ld.global.f32 	%f4, [%rd4];
$L__BB2_2:
	bar.sync 	0;
	@%p4 bra 	$L__BB2_4;
	mad.lo.s32 	%r12, %r3, %r1, %r2;
	mul.wide.s32 	%rd5, %r12, 4;
	add.s64 	%rd6, %rd1, %rd5;
	st.global.f32 	[%rd6], %f4;
$L__BB2_4:
	ret;

}
	// .globl	_Z12matmul_tiledPfS_S_iii
.visible .entry _Z12matmul_tiledPfS_S_iii(
	.param .u64 .ptr .align 1 _Z12matmul_tiledPfS_S_iii_param_0,
	.param .u64 .ptr .align 1 _Z12matmul_tiledPfS_S_iii_param_1,
	.param .u64 .ptr .align 1 _Z12matmul_tiledPfS_S_iii_param_2,
	.param .u32 _Z12matmul_tiledPfS_S_iii_param_3,
	.param .u32 _Z12matmul_tiledPfS_S_iii_param_4,
	.param .u32 _Z12matmul_tiledPfS_S_iii_param_5
)
{
	.reg .pred 	%p<12>;
	.reg .b32 	%r<55>;
	.reg .b32 	%f<111>;
	.reg .b64 	%rd<13>;
	// demoted variable
	.shared .align 4 .b8 _ZZ12matmul_tiledPfS_S_iiiE8A_shared[4096];
	// demoted variable
	.shared .align 4 .b8 _ZZ12matmul_tiledPfS_S_iiiE8B_shared[4096];
	ld.param.u64 	%rd3, [_Z12matmul_tiledPfS_S_iii_param_0];
	ld.param.u64 	%rd4, [_Z12matmul_tiledPfS_S_iii_param_1];
	ld.param.u64 	%rd5, [_Z12matmul_tiledPfS_S_iii_param_2];
	ld.param.u32 	%r27, [_Z12matmul_tiledPfS_S_iii_param_3];
	ld.param.u32 	%r28, [_Z12matmul_tiledPfS_S_iii_param_4];
	ld.param.u32 	%r29, [_Z12matmul_tiledPfS_S_iii_param_5];
	add.s32 	%r30, %r28, 62;
	setp.lt.u32 	%p1, %r30, 63;
	mov.f32 	%f110, 0f00000000;
	@%p1 bra 	$L__BB3_7;
	add.s32 	%r31, %r28, 31;
	shr.s32 	%r32, %r31, 31;
	shr.u32 	%r33, %r32, 27;
	add.s32 	%r34, %r31, %r33;
	shr.s32 	%r35, %r34, 5;
	mov.u32 	%r1, %ntid.x;
	mov.u32 	%r50, %tid.x;
	mov.u32 	%r36, %ctaid.y;
	mov.u32 	%r3, %ntid.y;
	mov.u32 	%r52, %tid.y;
	mad.lo.s32 	%r5, %r36, %r3, %r52;
	shl.b32 	%r37, %r52, 7;
	mov.u32 	%r38, _ZZ12matmul_tiledPfS_S_iiiE8A_shared;
	add.s32 	%r6, %r38, %r37;
	shl.b32 	%r39, %r50, 2;
	add.s32 	%r7, %r6, %r39;
	mov.u32 	%r40, %ctaid.x;
	mad.lo.s32 	%r8, %r40, %r1, %r50;
	mov.u32 	%r41, _ZZ12matmul_tiledPfS_S_iiiE8B_shared;
	add.s32 	%r10, %r41, %r39;
	add.s32 	%r9, %r10, %r37;
	max.u32 	%r42, %r35, 1;
	neg.s32 	%r54, %r42;
	mad.lo.s32 	%r53, %r52, %r29, %r8;
	mul.lo.s32 	%r13, %r3, %r29;
	mad.lo.s32 	%r51, %r28, %r5, %r50;
	cvta.to.global.u64 	%rd1, %rd3;
	cvta.to.global.u64 	%rd2, %rd4;
	mov.f32 	%f110, 0f00000000;
$L__BB3_2:
	setp.ge.s32 	%p2, %r5, %r27;
	setp.ge.s32 	%p3, %r50, %r28;
	mov.f32 	%f108, 0f00000000;
	or.pred  	%p4, %p2, %p3;
	@%p4 bra 	$L__BB3_4;
	mul.wide.s32 	%rd6, %r51, 4;
	add.s64 	%rd7, %rd1, %rd6;
	ld.global.f32 	%f108, [%rd7];
$L__BB3_4:
	setp.ge.s32 	%p5, %r8, %r29;
	st.shared.f32 	[%r7], %f108;
	setp.ge.s32 	%p6, %r52, %r28;
	mov.f32 	%f109, 0f00000000;
	or.pred  	%p7, %p5, %p6;
	@%p7 bra 	$L__BB3_6;
	mul.wide.s32 	%rd8, %r53, 4;
	add.s64 	%rd9, %rd2, %rd8;
	ld.global.f32 	%f109, [%rd9];
$L__BB3_6:
	st.shared.f32 	[%r9], %f109;
	bar.sync 	0;
	ld.shared.f32 	%f12, [%r6];
	ld.shared.f32 	%f13, [%r10];
	fma.rn.f32 	%f14, %f12, %f13, %f110;
	ld.shared.f32 	%f15, [%r6+4];
	ld.shared.f32 	%f16, [%r10+128];
	fma.rn.f32 	%f17, %f15, %f16, %f14;
	ld.shared.f32 	%f18, [%r6+8];
	ld.shared.f32 	%f19, [%r10+256];
	fma.rn.f32 	%f20, %f18, %f19, %f17;
	ld.shared.f32 	%f21, [%r6+12];
	ld.shared.f32 	%f22, [%r10+384];
	fma.rn.f32 	%f23, %f21, %f22, %f20;
	ld.shared.f32 	%f24, [%r6+16];
	ld.shared.f32 	%f25, [%r10+512];
	fma.rn.f32 	%f26, %f24, %f25, %f23;
	ld.shared.f32 	%f27, [%r6+20];
	ld.shared.f32 	%f28, [%r10+640];
	fma.rn.f32 	%f29, %f27, %f28, %f26;
	ld.shared.f32 	%f30, [%r6+24];
	ld.shared.f32 	%f31, [%r10+768];
	fma.rn.f32 	%f32, %f30, %f31, %f29;
	ld.shared.f32 	%f33, [%r6+28];
	ld.shared.f32 	%f34, [%r10+896];
	fma.rn.f32 	%f35, %f33, %f34, %f32;
	ld.shared.f32 	%f36, [%r6+32];
	ld.shared.f32 	%f37, [%r10+1024];
	fma.rn.f32 	%f38, %f36, %f37, %f35;
	ld.shared.f32 	%f39, [%r6+36];
	ld.shared.f32 	%f40, [%r10+1152];
	fma.rn.f32 	%f41, %f39, %f40, %f38;
	ld.shared.f32 	%f42, [%r6+40];
	ld.shared.f32 	%f43, [%r10+1280];
	fma.rn.f32 	%f44, %f42, %f43, %f41;
	ld.shared.f32 	%f45, [%r6+44];
	ld.shared.f32 	%f46, [%r10+1408];
	fma.rn.f32 	%f47, %f45, %f46, %f44;
	ld.shared.f32 	%f48, [%r6+48];
	ld.shared.f32 	%f49, [%r10+1536];
	fma.rn.f32 	%f50, %f48, %f49, %f47;
	ld.shared.f32 	%f51, [%r6+52];
	ld.shared.f32 	%f52, [%r10+1664];
	fma.rn.f32 	%f53, %f51, %f52, %f50;
	ld.shared.f32 	%f54, [%r6+56];
	ld.shared.f32 	%f55, [%r10+1792];
	fma.rn.f32 	%f56, %f54, %f55, %f53;
	ld.shared.f32 	%f57, [%r6+60];
	ld.shared.f32 	%f58, [%r10+1920];
	fma.rn.f32 	%f59, %f57, %f58, %f56;
	ld.shared.f32 	%f60, [%r6+64];
	ld.shared.f32 	%f61, [%r10+2048];
	fma.rn.f32 	%f62, %f60, %f61, %f59;
	ld.shared.f32 	%f63, [%r6+68];
	ld.shared.f32 	%f64, [%r10+2176];
	fma.rn.f32 	%f65, %f63, %f64, %f62;
	ld.shared.f32 	%f66, [%r6+72];
	ld.shared.f32 	%f67, [%r10+2304];
	fma.rn.f32 	%f68, %f66, %f67, %f65;
	ld.shared.f32 	%f69, [%r6+76];
	ld.shared.f32 	%f70, [%r10+2432];
	fma.rn.f32 	%f71, %f69, %f70, %f68;
	ld.shared.f32 	%f72, [%r6+80];
	ld.shared.f32 	%f73, [%r10+2560];
	fma.rn.f32 	%f74, %f72, %f73, %f71;
	ld.shared.f32 	%f75, [%r6+84];
	ld.shared.f32 	%f76, [%r10+2688];
	fma.rn.f32 	%f77, %f75, %f76, %f74;
	ld.shared.f32 	%f78, [%r6+88];
	ld.shared.f32 	%f79, [%r10+2816];
	fma.rn.f32 	%f80, %f78, %f79, %f77;
	ld.shared.f32 	%f81, [%r6+92];
	ld.shared.f32 	%f82, [%r10+2944];
	fma.rn.f32 	%f83, %f81, %f82, %f80;
	ld.shared.f32 	%f84, [%r6+96];
	ld.shared.f32 	%f85, [%r10+3072];
	fma.rn.f32 	%f86, %f84, %f85, %f83;
	ld.shared.f32 	%f87, [%r6+100];
	ld.shared.f32 	%f88, [%r10+3200];
	fma.rn.f32 	%f89, %f87, %f88, %f86;
	ld.shared.f32 	%f90, [%r6+104];
	ld.shared.f32 	%f91, [%r10+3328];
	fma.rn.f32 	%f92, %f90, %f91, %f89;
	ld.shared.f32 	%f93, [%r6+108];
	ld.shared.f32 	%f94, [%r10+3456];
	fma.rn.f32 	%f95, %f93, %f94, %f92;
	ld.shared.f32 	%f96, [%r6+112];
	ld.shared.f32 	%f97, [%r10+3584];
	fma.rn.f32 	%f98, %f96, %f97, %f95;
	ld.shared.f32 	%f99, [%r6+116];
	ld.shared.f32 	%f100, [%r10+3712];
	fma.rn.f32 	%f101, %f99, %f100, %f98;
	ld.shared.f32 	%f102, [%r6+120];
	ld.shared.f32 	%f103, [%r10+3840];
	fma.rn.f32 	%f104, %f102, %f103, %f101;
	ld.shared.f32 	%f105, [%r6+124];
	ld.shared.f32 	%f106, [%r10+3968];
	fma.rn.f32 	%f110, %f105, %f106, %f104;
	bar.sync 	0;
	add.s32 	%r54, %r54, 1;
	setp.ne.s32 	%p8, %r54, 0;
	add.s32 	%r53, %r53, %r13;
	add.s32 	%r52, %r52, %r3;
	add.s32 	%r51, %r51, %r1;
	add.s32 	%r50, %r50, %r1;
	@%p8 bra 	$L__BB3_2;
$L__BB3_7:
	mov.u32 	%r43, %ctaid.x;
	mov.u32 	%r44, %ntid.x;
	mov.u32 	%r45, %tid.x;
	mad.lo.s32 	%r25, %r43, %r44, %r45;
	mov.u32 	%r46, %ctaid.y;
	mov.u32 	%r47, %ntid.y;
	mov.u32 	%r48, %tid.y;
	mad.lo.s32 	%r26, %r46, %r47, %r48;
	setp.ge.s32 	%p9, %r26, %r27;
	setp.ge.s32 	%p10, %r25, %r29;
	or.pred  	%p11, %p9, %p10;
	@%p11 bra 	$L__BB3_9;
	mad.lo.s32 	%r49, %r29, %r26, %r25;
	cvta.to.global.u64 	%rd10, %rd5;
	mul.wide.s32 	%rd11, %r49, 4;
	add.s64 	%rd12, %rd10, %rd11;
	st.global.f32 	[%rd12], %f110;
$L__BB3_9:
	ret;

}
	// .globl	_Z23matmul_tiled_transposedPfS_S_iii
.visible .entry _Z23matmul_tiled_transposedPfS_S_iii(
	.param .u64 .ptr .align 1 _Z23matmul_tiled_transposedPfS_S_iii_param_0,
	.param .u64 .ptr .align 1 _Z23matmul_tiled_transposedPfS_S_iii_param_1,
	.param .u64 .ptr .align 1 _Z23matmul_tiled_transposedPfS_S_iii_param_2,
	.param .u32 _Z23matmul_tiled_transposedPfS_S_iii_param_3,
	.param .u32 _Z23matmul_tiled_transposedPfS_S_iii_param_4,
	.param .u32 _Z23matmul_tiled_transposedPfS_S_iii_param_5
)
{
	.reg .pred 	%p<12>;
	.reg .b32 	%r<56>;
	.reg .b32 	%f<111>;
	.reg .b64 	%rd<13>;
	// demoted variable
	.shared .align 4 .b8 _ZZ23matmul_tiled_transposedPfS_S_iiiE8A_shared[4096];
	// demoted variable
	.shared .align 4 .b8 _ZZ23matmul_tiled_transposedPfS_S_iiiE8B_shared[4096];
	ld.param.u64 	%rd3, [_Z23matmul_tiled_transposedPfS_S_iii_param_0];
	ld.param.u64 	%rd4, [_Z23matmul_tiled_transposedPfS_S_iii_param_1];
	ld.param.u64 	%rd5, [_Z23matmul_tiled_transposedPfS_S_iii_param_2];
	ld.param.u32 	%r26, [_Z23matmul_tiled_transposedPfS_S_iii_param_3];
	ld.param.u32 	%r27, [_Z23matmul_tiled_transposedPfS_S_iii_param_4];
	ld.param.u32 	%r28, [_Z23matmul_tiled_transposedPfS_S_iii_param_5];
	add.s32 	%r29, %r27, 62;
	setp.lt.u32 	%p1, %r29, 63;
	mov.f32 	%f110, 0f00000000;
	@%p1 bra 	$L__BB4_7;
	add.s32 	%r30, %r27, 31;
	shr.s32 	%r31, %r30, 31;
	shr.u32 	%r32, %r31, 27;
	add.s32 	%r33, %r30, %r32;
	shr.s32 	%r34, %r33, 5;
	mov.u32 	%r1, %ntid.x;
	mov.u32 	%r51, %tid.x;
	mov.u32 	%r35, %ctaid.y;
	mov.u32 	%r3, %ntid.y;
	mov.u32 	%r53, %tid.y;
	mad.lo.s32 	%r5, %r35, %r3, %r53;
	shl.b32 	%r36, %r53, 7;
	mov.u32 	%r37, _ZZ23matmul_tiled_transposedPfS_S_iiiE8A_shared;
	add.s32 	%r6, %r37, %r36;
	shl.b32 	%r38, %r51, 2;
	add.s32 	%r7, %r6, %r38;
	mov.u32 	%r39, %ctaid.x;
	mad.lo.s32 	%r8, %r39, %r1, %r51;
	shl.b32 	%r40, %r51, 7;
	mov.u32 	%r41, _ZZ23matmul_tiled_transposedPfS_S_iiiE8B_shared;
	add.s32 	%r9, %r41, %r40;
	shl.b32 	%r42, %r53, 2;
	add.s32 	%r10, %r9, %r42;
	max.u32 	%r43, %r34, 1;
	neg.s32 	%r55, %r43;
	mad.lo.s32 	%r54, %r27, %r8, %r53;
	mad.lo.s32 	%r52, %r27, %r5, %r51;
	cvta.to.global.u64 	%rd1, %rd3;
	cvta.to.global.u64 	%rd2, %rd4;
	mov.f32 	%f110, 0f00000000;
$L__BB4_2:
	setp.ge.s32 	%p2, %r5, %r26;
	setp.ge.s32 	%p3, %r51, %r27;
	mov.f32 	%f108, 0f00000000;
	or.pred  	%p4, %p2, %p3;
	@%p4 bra 	$L__BB4_4;
	mul.wide.s32 	%rd6, %r52, 4;
	add.s64 	%rd7, %rd1, %rd6;
	ld.global.f32 	%f108, [%rd7];
$L__BB4_4:
	setp.ge.s32 	%p5, %r8, %r28;
	st.shared.f32 	[%r7], %f108;
	setp.ge.s32 	%p6, %r53, %r27;
	mov.f32 	%f109, 0f00000000;
	or.pred  	%p7, %p5, %p6;
	@%p7 bra 	$L__BB4_6;
	mul.wide.s32 	%rd8, %r54, 4;
	add.s64 	%rd9, %rd2, %rd8;
	ld.global.f32 	%f109, [%rd9];
$L__BB4_6:
	st.shared.f32 	[%r10], %f109;
	bar.sync 	0;
	ld.shared.f32 	%f12, [%r6];
	ld.shared.f32 	%f13, [%r9];
	fma.rn.f32 	%f14, %f12, %f13, %f110;
	ld.shared.f32 	%f15, [%r6+4];
	ld.shared.f32 	%f16, [%r9+4];
	fma.rn.f32 	%f17, %f15, %f16, %f14;
	ld.shared.f32 	%f18, [%r6+8];
	ld.shared.f32 	%f19, [%r9+8];
	fma.rn.f32 	%f20, %f18, %f19, %f17;
	ld.shared.f32 	%f21, [%r6+12];
	ld.shared.f32 	%f22, [%r9+12];
	fma.rn.f32 	%f23, %f21, %f22, %f20;
	ld.shared.f32 	%f24, [%r6+16];
	ld.shared.f32 	%f25, [%r9+16];
	fma.rn.f32 	%f26, %f24, %f25, %f23;
	ld.shared.f32 	%f27, [%r6+20];
	ld.shared.f32 	%f28, [%r9+20];
	fma.rn.f32 	%f29, %f27, %f28, %f26;
	ld.shared.f32 	%f30, [%r6+24];
	ld.shared.f32 	%f31, [%r9+24];
	fma.rn.f32 	%f32, %f30, %f31, %f29;
	ld.shared.f32 	%f33, [%r6+28];
	ld.shared.f32 	%f34, [%r9+28];
	fma.rn.f32 	%f35, %f33, %f34, %f32;
	ld.shared.f32 	%f36, [%r6+32];
	ld.shared.f32 	%f37, [%r9+32];
	fma.rn.f32 	%f38, %f36, %f37, %f35;
	ld.shared.f32 	%f39, [%r6+36];
	ld.shared.f32 	%f40, [%r9+36];
	fma.rn.f32 	%f41, %f39, %f40, %f38;
	ld.shared.f32 	%f42, [%r6+40];
	ld.shared.f32 	%f43, [%r9+40];
	fma.rn.f32 	%f44, %f42, %f43, %f41;
	ld.shared.f32 	%f45, [%r6+44];
	ld.shared.f32 	%f46, [%r9+44];
	fma.rn.f32 	%f47, %f45, %f46, %f44;
	ld.shared.f32 	%f48, [%r6+48];
	ld.shared.f32 	%f49, [%r9+48];
	fma.rn.f32 	%f50, %f48, %f49, %f47;
	ld.shared.f32 	%f51, [%r6+52];
	ld.shared.f32 	%f52, [%r9+52];
	fma.rn.f32 	%f53, %f51, %f52, %f50;
	ld.shared.f32 	%f54, [%r6+56];
	ld.shared.f32 	%f55, [%r9+56];
	fma.rn.f32 	%f56, %f54, %f55, %f53;
	ld.shared.f32 	%f57, [%r6+60];
	ld.shared.f32 	%f58, [%r9+60];
	fma.rn.f32 	%f59, %f57, %f58, %f56;
	ld.shared.f32 	%f60, [%r6+64];
	ld.shared.f32 	%f61, [%r9+64];
	fma.rn.f32 	%f62, %f60, %f61, %f59;
	ld.shared.f32 	%f63, [%r6+68];
	ld.shared.f32 	%f64, [%r9+68];
	fma.rn.f32 	%f65, %f63, %f64, %f62;
	ld.shared.f32 	%f66, [%r6+72];
	ld.shared.f32 	%f67, [%r9+72];
	fma.rn.f32 	%f68, %f66, %f67, %f65;
	ld.shared.f32 	%f69, [%r6+76];
	ld.shared.f32 	%f70, [%r9+76];
	fma.rn.f32 	%f71, %f69, %f70, %f68;
	ld.shared.f32 	%f72, [%r6+80];
	ld.shared.f32 	%f73, [%r9+80];
	fma.rn.f32 	%f74, %f72, %f73, %f71;
	ld.shared.f32 	%f75, [%r6+84];
	ld.shared.f32 	%f76, [%r9+84];
	fma.rn.f32 	%f77, %f75, %f76, %f74;
	ld.shared.f32 	%f78, [%r6+88];
	ld.shared.f32 	%f79, [%r9+88];
	fma.rn.f32 	%f80, %f78, %f79, %f77;
	ld.shared.f32 	%f81, [%r6+92];
	ld.shared.f32 	%f82, [%r9+92];
	fma.rn.f32 	%f83, %f81, %f82, %f80;
	ld.shared.f32 	%f84, [%r6+96];
	ld.shared.f32 	%f85, [%r9+96];
	fma.rn.f32 	%f86, %f84, %f85, %f83;
	ld.shared.f32 	%f87, [%r6+100];
	ld.shared.f32 	%f88, [%r9+100];
	fma.rn.f32 	%f89, %f87, %f88, %f86;
	ld.shared.f32 	%f90, [%r6+104];
	ld.shared.f32 	%f91, [%r9+104];
	fma.rn.f32 	%f92, %f90, %f91, %f89;
	ld.shared.f32 	%f93, [%r6+108];
	ld.shared.f32 	%f94, [%r9+108];
	fma.rn.f32 	%f95, %f93, %f94, %f92;
	ld.shared.f32 	%f96, [%r6+112];
	ld.shared.f32 	%f97, [%r9+112];
	fma.rn.f32 	%f98, %f96, %f97, %f95;
	ld.shared.f32 	%f99, [%r6+116];
	ld.shared.f32 	%f100, [%r9+116];
	fma.rn.f32 	%f101, %f99, %f100, %f98;
	ld.shared.f32 	%f102, [%r6+120];
	ld.shared.f32 	%f103, [%r9+120];
	fma.rn.f32 	%f104, %f102, %f103, %f101;
	ld.shared.f32 	%f105, [%r6+124];
	ld.shared.f32 	%f106, [%r9+124];
	fma.rn.f32 	%f110, %f105, %f106, %f104;
	bar.sync 	0;
	add.s32 	%r55, %r55, 1;
	setp.ne.s32 	%p8, %r55, 0;
	add.s32 	%r54, %r54, %r3;
	add.s32 	%r53, %r53, %r3;
	add.s32 	%r52, %r52, %r1;
	add.s32 	%r51, %r51, %r1;
	@%p8 bra 	$L__BB4_2;
$L__BB4_7:
	mov.u32 	%r44, %ctaid.x;
	mov.u32 	%r45, %ntid.x;
	mov.u32 	%r46, %tid.x;
	mad.lo.s32 	%r24, %r44, %r45, %r46;
	mov.u32 	%r47, %ctaid.y;
	mov.u32 	%r48, %ntid.y;
	mov.u32 	%r49, %tid.y;
	mad.lo.s32 	%r25, %r47, %r48, %r49;
	setp.ge.s32 	%p9, %r25, %r26;
	setp.ge.s32 	%p10, %r24, %r28;
	or.pred  	%p11, %p9, %p10;
	@%p11 bra 	$L__BB4_9;
	mad.lo.s32 	%r50, %r28, %r25, %r24;
	cvta.to.global.u64 	%rd10, %rd5;
	mul.wide.s32 	%rd11, %r50, 4;
	add.s64 	%rd12, %rd10, %rd11;
	st.global.f32 	[%rd12], %f110;
$L__BB4_9:
	ret;

}


// ===== COMPILED SASS (sm_100) =====

	.target	sm_100

	.elftype	@"ET_EXEC"


//--------------------- .note.nv.tkinfo           --------------------------
	.section	.note.nv.tkinfo,"",@"SHT_NOTE"
	.sectionflags	@"SHF_NOTE_NV_TKINFO"
	.tkinfo
        /*0018*/ 	.word	0x00000002
        /*0030*/ 	.string	""
        /*0030*/ 	.string	"ptxas"
        /*0030*/ 	.string	"Cuda compilation tools, release 13.0, V13.0.88"
        /*0030*/ 	.string	"Build cuda_13.0.r13.0/compiler.36424714_0"
        /*0030*/ 	.string	"-arch sm_100 -m 64 "



//--------------------- .note.nv.cuinfo           --------------------------
	.section	.note.nv.cuinfo,"",@"SHT_NOTE"
	.sectionflags	@"SHF_NOTE_NV_CUINFO"
        /*0018*/ 	.short	0x0002
        /*001a*/ 	.short	0x0064
        /*001c*/ 	.short	0x0082
	.zero		2


//--------------------- .nv.info                  --------------------------
	.section	.nv.info,"",@"SHT_CUDA_INFO"
	.align	4


	//----- nvinfo : EIATTR_REGCOUNT
	.align		4
        /*0000*/ 	.byte	0x04, 0x2f
        /*0002*/ 	.short	(.L_1 - .L_0)
	.align		4
.L_0:
        /*0004*/ 	.word	index@(_Z5naivePfS_S_iii)
        /*0008*/ 	.word	0x00000020


	//----- nvinfo : EIATTR_FRAME_SIZE
	.align		4
.L_1:
        /*000c*/ 	.byte	0x04, 0x11
        /*000e*/ 	.short	(.L_3 - .L_2)
	.align		4
.L_2:
        /*0010*/ 	.word	index@(_Z5naivePfS_S_iii)
        /*0014*/ 	.word	0x00000000


	//----- nvinfo : EIATTR_REGCOUNT
	.align		4
.L_3:
        /*0018*/ 	.byte	0x04, 0x2f
        /*001a*/ 	.short	(.L_5 - .L_4)
	.align		4
.L_4:
        /*001c*/ 	.word	index@(_Z16naive_transposedPfS_S_iii)
        /*0020*/ 	.word	0x0000001f


	//----- nvinfo : EIATTR_FRAME_SIZE
	.align		4
.L_5:
        /*0024*/ 	.byte	0x04, 0x11
        /*0026*/ 	.short	(.L_7 - .L_6)
	.align		4
.L_6:
        /*0028*/ 	.word	index@(_Z16naive_transposedPfS_S_iii)
        /*002c*/ 	.word	0x00000000


	//----- nvinfo : EIATTR_REGCOUNT
	.align		4
.L_7:
        /*0030*/ 	.byte	0x04, 0x2f
        /*0032*/ 	.short	(.L_9 - .L_8)
	.align		4
.L_8:
        /*0034*/ 	.word	index@(_Z9transposePfii)
        /*0038*/ 	.word	0x0000000a


	//----- nvinfo : EIATTR_FRAME_SIZE
	.align		4
.L_9:
        /*003c*/ 	.byte	0x04, 0x11
        /*003e*/ 	.short	(.L_11 - .L_10)
	.align		4
.L_10:
        /*0040*/ 	.word	index@(_Z9transposePfii)
        /*0044*/ 	.word	0x00000000


	//----- nvinfo : EIATTR_REGCOUNT
	.align		4
.L_11:
        /*0048*/ 	.byte	0x04, 0x2f
        /*004a*/ 	.short	(.L_13 - .L_12)
	.align		4
.L_12:
        /*004c*/ 	.word	index@(_Z12matmul_tiledPfS_S_iii)
        /*0050*/ 	.word	0x00000020


	//----- nvinfo : EIATTR_FRAME_SIZE
	.align		4
.L_13:
        /*0054*/ 	.byte	0x04, 0x11
        /*0056*/ 	.short	(.L_15 - .L_14)
	.align		4
.L_14:
        /*0058*/ 	.word	index@(_Z12matmul_tiledPfS_S_iii)
        /*005c*/ 	.word	0x00000000


	//----- nvinfo : EIATTR_REGCOUNT
	.align		4
.L_15:
        /*0060*/ 	.byte	0x04, 0x2f
        /*0062*/ 	.short	(.L_17 - .L_16)
	.align		4
.L_16:
        /*0064*/ 	.word	index@(_Z23matmul_tiled_transposedPfS_S_iii)
        /*0068*/ 	.word	0x00000020


	//----- nvinfo : EIATTR_FRAME_SIZE
	.align		4
.L_17:
        /*006c*/ 	.byte	0x04, 0x11
        /*006e*/ 	.short	(.L_19 - .L_18)
	.align		4
.L_18:
        /*0070*/ 	.word	index@(_Z23matmul_tiled_transposedPfS_S_iii)
        /*0074*/ 	.word	0x00000000


	//----- nvinfo : EIATTR_MIN_STACK_SIZE
	.align		4
.L_19:
        /*0078*/ 	.byte	0x04, 0x12
        /*007a*/ 	.short	(.L_21 - .L_20)
	.align		4
.L_20:
        /*007c*/ 	.word	index@(_Z23matmul_tiled_transposedPfS_S_iii)
        /*0080*/ 	.word	0x00000000


	//----- nvinfo : EIATTR_MIN_STACK_SIZE
	.align		4
.L_21:
        /*0084*/ 	.byte	0x04, 0x12
        /*0086*/ 	.short	(.L_23 - .L_22)
	.align		4
.L_22:
        /*0088*/ 	.word	index@(_Z12matmul_tiledPfS_S_iii)
        /*008c*/ 	.word	0x00000000


	//----- nvinfo : EIATTR_MIN_STACK_SIZE
	.align		4
.L_23:
        /*0090*/ 	.byte	0x04, 0x12
        /*0092*/ 	.short	(.L_25 - .L_24)
	.align		4
.L_24:
        /*0094*/ 	.word	index@(_Z9transposePfii)
        /*0098*/ 	.word	0x00000000


	//----- nvinfo : EIATTR_MIN_STACK_SIZE
	.align		4
.L_25:
        /*009c*/ 	.byte	0x04, 0x12
        /*009e*/ 	.short	(.L_27 - .L_26)
	.align		4
.L_26:
        /*00a0*/ 	.word	index@(_Z16naive_transposedPfS_S_iii)
        /*00a4*/ 	.word	0x00000000


	//----- nvinfo : EIATTR_MIN_STACK_SIZE
	.align		4
.L_27:
        /*00a8*/ 	.byte	0x04, 0x12
        /*00aa*/ 	.short	(.L_29 - .L_28)
	.align		4
.L_28:
        /*00ac*/ 	.word	index@(_Z5naivePfS_S_iii)
        /*00b0*/ 	.word	0x00000000
.L_29:


//--------------------- .nv.compat                --------------------------
	.section	.nv.compat,"",@"SHT_CUDA_COMPAT_INFO"
	.align	4
        /*0000*/ 	.byte	0x02, 0x09, 0x00, 0x00, 0x02, 0x02, 0x01, 0x00, 0x02, 0x05, 0x05, 0x00, 0x03, 0x07, 0x01, 0x01
        /*0010*/ 	.byte	0x02, 0x03, 0x00, 0x00, 0x02, 0x06, 0x01, 0x00, 0x04, 0x0b, 0x08, 0x00, 0x09, 0x00, 0x00, 0x00
        /*0020*/ 	.byte	0x00, 0x00, 0x00, 0x00


//--------------------- .nv.info._Z23matmul_tiled_transposedPfS_S_iii --------------------------
	.section	.nv.info._Z23matmul_tiled_transposedPfS_S_iii,"",@"SHT_CUDA_INFO"
	.sectionflags	@""
	.align	4


	//----- nvinfo : EIATTR_CUDA_API_VERSION
	.align		4
        /*0000*/ 	.byte	0x04, 0x37
        /*0002*/ 	.short	(.L_31 - .L_30)
.L_30:
        /*0004*/ 	.word	0x00000082


	//----- nvinfo : EIATTR_KPARAM_INFO
	.align		4
.L_31:
        /*0008*/ 	.byte	0x04, 0x17
        /*000a*/ 	.short	(.L_33 - .L_32)
.L_32:
        /*000c*/ 	.word	0x00000000
        /*0010*/ 	.short	0x0005
        /*0012*/ 	.short	0x0020
        /*0014*/ 	.byte	0x00, 0xf0, 0x11, 0x00


	//----- nvinfo : EIATTR_KPARAM_INFO
	.align		4
.L_33:
        /*0018*/ 	.byte	0x04, 0x17
        /*001a*/ 	.short	(.L_35 - .L_34)
.L_34:
        /*001c*/ 	.word	0x00000000
        /*0020*/ 	.short	0x0004
        /*0022*/ 	.short	0x001c
        /*0024*/ 	.byte	0x00, 0xf0, 0x11, 0x00


	//----- nvinfo : EIATTR_KPARAM_INFO
	.align		4
.L_35:
        /*0028*/ 	.byte	0x04, 0x17
        /*002a*/ 	.short	(.L_37 - .L_36)
.L_36:
        /*002c*/ 	.word	0x00000000
        /*0030*/ 	.short	0x0003
        /*0032*/ 	.short	0x0018
        /*0034*/ 	.byte	0x00, 0xf0, 0x11, 0x00


	//----- nvinfo : EIATTR_KPARAM_INFO
	.align		4
.L_37:
        /*0038*/ 	.byte	0x04, 0x17
        /*003a*/ 	.short	(.L_39 - .L_38)
.L_38:
        /*003c*/ 	.word	0x00000000
        /*0040*/ 	.short	0x0002
        /*0042*/ 	.short	0x0010
        /*0044*/ 	.byte	0x00, 0xf5, 0x21, 0x00


	//----- nvinfo : EIATTR_KPARAM_INFO
	.align		4
.L_39:
        /*0048*/ 	.byte	0x04, 0x17
        /*004a*/ 	.short	(.L_41 - .L_40)
.L_40:
        /*004c*/ 	.word	0x00000000
        /*0050*/ 	.short	0x0001
        /*0052*/ 	.short	0x0008
        /*0054*/ 	.byte	0x00, 0xf5, 0x21, 0x00


	//----- nvinfo : EIATTR_KPARAM_INFO
	.align		4
.L_41:
        /*0058*/ 	.byte	0x04, 0x17
        /*005a*/ 	.short	(.L_43 - .L_42)
.L_42:
        /*005c*/ 	.word	0x00000000
        /*0060*/ 	.short	0x0000
        /*0062*/ 	.short	0x0000
        /*0064*/ 	.byte	0x00, 0xf5, 0x21, 0x00


	//----- nvinfo : EIATTR_SPARSE_MMA_MASK
	.align		4
.L_43:
        /*0068*/ 	.byte	0x03, 0x50
        /*006a*/ 	.short	0x0000


	//----- nvinfo : EIATTR_MAXREG_COUNT
	.align		4
        /*006c*/ 	.byte	0x03, 0x1b
        /*006e*/ 	.short	0x00ff


	//----- nvinfo : EIATTR_NUM_BARRIERS
	.align		4
        /*0070*/ 	.byte	0x02, 0x4c
        /*0072*/ 	.byte	0x01
	.zero		1


	//----- nvinfo : EIATTR_MERCURY_ISA_VERSION
	.align		4
        /*0074*/ 	.byte	0x03, 0x5f
        /*0076*/ 	.short	0x0101


	//----- nvinfo : EIATTR_VRC_CTA_INIT_COUNT
	.align		4
        /*0078*/ 	.byte	0x02, 0x4a
	.zero		1
	.zero		1


	//----- nvinfo : EIATTR_EXIT_INSTR_OFFSETS
	.align		4
        /*007c*/ 	.byte	0x04, 0x1c
        /*007e*/ 	.short	(.L_45 - .L_44)


	//   ....[0]....
.L_44:
        /*0080*/ 	.word	0x00000770


	//   ....[1]....
        /*0084*/ 	.word	0x000007c0


	//----- nvinfo : EIATTR_CBANK_PARAM_SIZE
	.align		4
.L_45:
        /*0088*/ 	.byte	0x03, 0x19
        /*008a*/ 	.short	0x0024


	//----- nvinfo : EIATTR_PARAM_CBANK
	.align		4
        /*008c*/ 	.byte	0x04, 0x0a
        /*008e*/ 	.short	(.L_47 - .L_46)
	.align		4
.L_46:
        /*0090*/ 	.word	index@(.nv.constant0._Z23matmul_tiled_transposedPfS_S_iii)
        /*0094*/ 	.short	0x0380
        /*0096*/ 	.short	0x0024


	//----- nvinfo : EIATTR_SW_WAR
	.align		4
.L_47:
        /*0098*/ 	.byte	0x04, 0x36
        /*009a*/ 	.short	(.L_49 - .L_48)
.L_48:
        /*009c*/ 	.word	0x00000008
.L_49:


//--------------------- .nv.info._Z12matmul_tiledPfS_S_iii --------------------------
	.section	.nv.info._Z12matmul_tiledPfS_S_iii,"",@"SHT_CUDA_INFO"
	.sectionflags	@""
	.align	4


	//----- nvinfo : EIATTR_CUDA_API_VERSION
	.align		4
        /*0000*/ 	.byte	0x04, 0x37
        /*0002*/ 	.short	(.L_51 - .L_50)
.L_50:
        /*0004*/ 	.word	0x00000082


	//----- nvinfo : EIATTR_KPARAM_INFO
	.align		4
.L_51:
        /*0008*/ 	.byte	0x04, 0x17
        /*000a*/ 	.short	(.L_53 - .L_52)
.L_52:
        /*000c*/ 	.word	0x00000000
        /*0010*/ 	.short	0x0005
        /*0012*/ 	.short	0x0020
        /*0014*/ 	.byte	0x00, 0xf0, 0x11, 0x00


	//----- nvinfo : EIATTR_KPARAM_INFO
	.align		4
.L_53:
        /*0018*/ 	.byte	0x04, 0x17
        /*001a*/ 	.short	(.L_55 - .L_54)
.L_54:
        /*001c*/ 	.word	0x00000000
        /*0020*/ 	.short	0x0004
        /*0022*/ 	.short	0x001c
        /*0024*/ 	.byte	0x00, 0xf0, 0x11, 0x00


	//----- nvinfo : EIATTR_KPARAM_INFO
	.align		4
.L_55:
        /*0028*/ 	.byte	0x04, 0x17
        /*002a*/ 	.short	(.L_57 - .L_56)
.L_56:
        /*002c*/ 	.word	0x00000000
        /*0030*/ 	.short	0x0003
        /*0032*/ 	.short	0x0018
        /*0034*/ 	.byte	0x00, 0xf0, 0x11, 0x00


	//----- nvinfo : EIATTR_KPARAM_INFO
	.align		4
.L_57:
        /*0038*/ 	.byte	0x04, 0x17
        /*003a*/ 	.short	(.L_59 - .L_58)
.L_58:
        /*003c*/ 	.word	0x00000000
        /*0040*/ 	.short	0x0002
        /*0042*/ 	.short	0x0010
        /*0044*/ 	.byte	0x00, 0xf5, 0x21, 0x00


	//----- nvinfo : EIATTR_KPARAM_INFO
	.align		4
.L_59:
        /*0048*/ 	.byte	0x04, 0x17
        /*004a*/ 	.short	(.L_61 - .L_60)
.L_60:
        /*004c*/ 	.word	0x00000000
        /*0050*/ 	.short	0x0001
        /*0052*/ 	.short	0x0008
        /*0054*/ 	.byte	0x00, 0xf5, 0x21, 0x00


	//----- nvinfo : EIATTR_KPARAM_INFO
	.align		4
.L_61:
        /*0058*/ 	.byte	0x04, 0x17
        /*005a*/ 	.short	(.L_63 - .L_62)
.L_62:
        /*005c*/ 	.word	0x00000000
        /*0060*/ 	.short	0x0000
        /*0062*/ 	.short	0x0000
        /*0064*/ 	.byte	0x00, 0xf5, 0x21, 0x00


	//----- nvinfo : EIATTR_SPARSE_MMA_MASK
	.align		4
.L_63:
        /*0068*/ 	.byte	0x03, 0x50
        /*006a*/ 	.short	0x0000


	//----- nvinfo : EIATTR_MAXREG_COUNT
	.align		4
        /*006c*/ 	.byte	0x03, 0x1b
        /*006e*/ 	.short	0x00ff


	//----- nvinfo : EIATTR_NUM_BARRIERS
	.align		4
        /*0070*/ 	.byte	0x02, 0x4c
        /*0072*/ 	.byte	0x01
	.zero		1


	//----- nvinfo : EIATTR_MERCURY_ISA_VERSION
	.align		4
        /*0074*/ 	.byte	0x03, 0x5f
        /*0076*/ 	.short	0x0101


	//----- nvinfo : EIATTR_VRC_CTA_INIT_COUNT
	.align		4
        /*0078*/ 	.byte	0x02, 0x4a
	.zero		1
	.zero		1


	//----- nvinfo : EIATTR_EXIT_INSTR_OFFSETS
	.align		4
        /*007c*/ 	.byte	0x04, 0x1c
        /*007e*/ 	.short	(.L_65 - .L_64)


	//   ....[0]....
.L_64:
        /*0080*/ 	.word	0x00000900


	//   ....[1]....
        /*0084*/ 	.word	0x00000950


	//----- nvinfo : EIATTR_CBANK_PARAM_SIZE
	.align		4
.L_65:
        /*0088*/ 	.byte	0x03, 0x19
        /*008a*/ 	.short	0x0024


	//----- nvinfo : EIATTR_PARAM_CBANK
	.align		4
        /*008c*/ 	.byte	0x04, 0x0a
        /*008e*/ 	.short	(.L_67 - .L_66)
	.align		4
.L_66:
        /*0090*/ 	.word	index@(.nv.constant0._Z12matmul_tiledPfS_S_iii)
        /*0094*/ 	.short	0x0380
        /*0096*/ 	.short	0x0024


	//----- nvinfo : EIATTR_SW_WAR
	.align		4
.L_67:
        /*0098*/ 	.byte	0x04, 0x36
        /*009a*/ 	.short	(.L_69 - .L_68)
.L_68:
        /*009c*/ 	.word	0x00000008
.L_69:


//--------------------- .nv.info._Z9transposePfii --------------------------
	.section	.nv.info._Z9transposePfii,"",@"SHT_CUDA_INFO"
	.sectionflags	@""
	.align	4


	//----- nvinfo : EIATTR_CUDA_API_VERSION
	.align		4
        /*0000*/ 	.byte	0x04, 0x37
        /*0002*/ 	.short	(.L_71 - .L_70)
.L_70:
        /*0004*/ 	.word	0x00000082


	//----- nvinfo : EIATTR_KPARAM_INFO
	.align		4
.L_71:
        /*0008*/ 	.byte	0x04, 0x17
        /*000a*/ 	.short	(.L_73 - .L_72)
.L_72:
        /*000c*/ 	.word	0x00000000
        /*0010*/ 	.short	0x0002
        /*0012*/ 	.short	0x000c
        /*0014*/ 	.byte	0x00, 0xf0, 0x11, 0x00


	//----- nvinfo : EIATTR_KPARAM_INFO
	.align		4
.L_73:
        /*0018*/ 	.byte	0x04, 0x17
        /*001a*/ 	.short	(.L_75 - .L_74)
.L_74:
        /*001c*/ 	.word	0x00000000
        /*0020*/ 	.short	0x0001
        /*0022*/ 	.short	0x0008
        /*0024*/ 	.byte	0x00, 0xf0, 0x11, 0x00


	//----- nvinfo : EIATTR_KPARAM_INFO
	.align		4
.L_75:
        /*0028*/ 	.byte	0x04, 0x17
        /*002a*/ 	.short	(.L_77 - .L_76)
.L_76:
        /*002c*/ 	.word	0x00000000
        /*0030*/ 	.short	0x0000
        /*0032*/ 	.short	0x0000
        /*0034*/ 	.byte	0x00, 0xf5, 0x21, 0x00


	//----- nvinfo : EIATTR_SPARSE_MMA_MASK
	.align		4
.L_77:
        /*0038*/ 	.byte	0x03, 0x50
        /*003a*/ 	.short	0x0000


	//----- nvinfo : EIATTR_MAXREG_COUNT
	.align		4
        /*003c*/ 	.byte	0x03, 0x1b
        /*003e*/ 	.short	0x00ff


	//----- nvinfo : EIATTR_NUM_BARRIERS
	.align		4
        /*0040*/ 	.byte	0x02, 0x4c
        /*0042*/ 	.byte	0x01
	.zero		1


	//----- nvinfo : EIATTR_MERCURY_ISA_VERSION
	.align		4
        /*0044*/ 	.byte	0x03, 0x5f
        /*0046*/ 	.short	0x0101


	//----- nvinfo : EIATTR_VRC_CTA_INIT_COUNT
	.align		4
        /*0048*/ 	.byte	0x02, 0x4a
	.zero		1
	.zero		1


	//----- nvinfo : EIATTR_EXIT_INSTR_OFFSETS
	.align		4
        /*004c*/ 	.byte	0x04, 0x1c
        /*004e*/ 	.short	(.L_79 - .L_78)


	//   ....[0]....
.L_78:
        /*0050*/ 	.word	0x00000160


	//   ....[1]....
        /*0054*/ 	.word	0x000001b0


	//----- nvinfo : EIATTR_CRS_STACK_SIZE
	.align		4
.L_79:
        /*0058*/ 	.byte	0x04, 0x1e
        /*005a*/ 	.short	(.L_81 - .L_80)
.L_80:
        /*005c*/ 	.word	0x00000000


	//----- nvinfo : EIATTR_CBANK_PARAM_SIZE
	.align		4
.L_81:
        /*0060*/ 	.byte	0x03, 0x19
        /*0062*/ 	.short	0x0010


	//----- nvinfo : EIATTR_PARAM_CBANK
	.align		4
        /*0064*/ 	.byte	0x04, 0x0a
        /*0066*/ 	.short	(.L_83 - .L_82)
	.align		4
.L_82:
        /*0068*/ 	.word	index@(.nv.constant0._Z9transposePfii)
        /*006c*/ 	.short	0x0380
        /*006e*/ 	.short	0x0010


	//----- nvinfo : EIATTR_SW_WAR
	.align		4
.L_83:
        /*0070*/ 	.byte	0x04, 0x36
        /*0072*/ 	.short	(.L_85 - .L_84)
.L_84:
        /*0074*/ 	.word	0x00000008
.L_85:


//--------------------- .nv.info._Z16naive_transposedPfS_S_iii --------------------------
	.section	.nv.info._Z16naive_transposedPfS_S_iii,"",@"SHT_CUDA_INFO"
	.sectionflags	@""
	.align	4


	//----- nvinfo : EIATTR_CUDA_API_VERSION
	.align		4
        /*0000*/ 	.byte	0x04, 0x37
        /*0002*/ 	.short	(.L_87 - .L_86)
.L_86:
        /*0004*/ 	.word	0x00000082


	//----- nvinfo : EIATTR_KPARAM_INFO
	.align		4
.L_87:
        /*0008*/ 	.byte	0x04, 0x17
        /*000a*/ 	.short	(.L_89 - .L_88)
.L_88:
        /*000c*/ 	.word	0x00000000
        /*0010*/ 	.short	0x0005
        /*0012*/ 	.short	0x0020
        /*0014*/ 	.byte	0x00, 0xf0, 0x11, 0x00


	//----- nvinfo : EIATTR_KPARAM_INFO
	.align		4
.L_89:
        /*0018*/ 	.byte	0x04, 0x17
        /*001a*/ 	.short	(.L_91 - .L_90)
.L_90:
        /*001c*/ 	.word	0x00000000
        /*0020*/ 	.short	0x0004
        /*0022*/ 	.short	0x001c
        /*0024*/ 	.byte	0x00, 0xf0, 0x11, 0x00


	//----- nvinfo : EIATTR_KPARAM_INFO
	.align		4
.L_91:
        /*0028*/ 	.byte	0x04, 0x17
        /*002a*/ 	.short	(.L_93 - .L_92)
.L_92:
        /*002c*/ 	.word	0x00000000
        /*0030*/ 	.short	0x0003
        /*0032*/ 	.short	0x0018
        /*0034*/ 	.byte	0x00, 0xf0, 0x11, 0x00


	//----- nvinfo : EIATTR_KPARAM_INFO
	.align		4
.L_93:
        /*0038*/ 	.byte	0x04, 0x17
        /*003a*/ 	.short	(.L_95 - .L_94)
.L_94:
        /*003c*/ 	.word	0x00000000
        /*0040*/ 	.short	0x0002
        /*0042*/ 	.short	0x0010
        /*0044*/ 	.byte	0x00, 0xf5, 0x21, 0x00


	//----- nvinfo : EIATTR_KPARAM_INFO
	.align		4
.L_95:
        /*0048*/ 	.byte	0x04, 0x17
        /*004a*/ 	.short	(.L_97 - .L_96)
.L_96:
        /*004c*/ 	.word	0x00000000
        /*0050*/ 	.short	0x0001
        /*0052*/ 	.short	0x0008
        /*0054*/ 	.byte	0x00, 0xf5, 0x21, 0x00


	//----- nvinfo : EIATTR_KPARAM_INFO
	.align		4
.L_97:
        /*0058*/ 	.byte	0x04, 0x17
        /*005a*/ 	.short	(.L_99 - .L_98)
.L_98:
        /*005c*/ 	.word	0x00000000
        /*0060*/ 	.short	0x0000
        /*0062*/ 	.short	0x0000
        /*0064*/ 	.byte	0x00, 0xf5, 0x21, 0x00


	//----- nvinfo : EIATTR_SPARSE_MMA_MASK
	.align		4
.L_99:
        /*0068*/ 	.byte	0x03, 0x50
        /*006a*/ 	.short	0x0000


	//----- nvinfo : EIATTR_MAXREG_COUNT
	.align		4
        /*006c*/ 	.byte	0x03, 0x1b
        /*006e*/ 	.short	0x00ff


	//----- nvinfo : EIATTR_MERCURY_ISA_VERSION
	.align		4
        /*0070*/ 	.byte	0x03, 0x5f
        /*0072*/ 	.short	0x0101


	//----- nvinfo : EIATTR_VRC_CTA_INIT_COUNT
	.align		4
        /*0074*/ 	.byte	0x02, 0x4a
	.zero		1
	.zero		1


	//----- nvinfo : EIATTR_EXIT_INSTR_OFFSETS
	.align		4
        /*0078*/ 	.byte	0x04, 0x1c
        /*007a*/ 	.short	(.L_101 - .L_100)


	//   ....[0]....
.L_100:
        /*007c*/ 	.word	0x000000d0


	//   ....[1]....
        /*0080*/ 	.word	0x00000be0


	//----- nvinfo : EIATTR_CBANK_PARAM_SIZE
	.align		4
.L_101:
        /*0084*/ 	.byte	0x03, 0x19
        /*0086*/ 	.short	0x0024


	//----- nvinfo : EIATTR_PARAM_CBANK
	.align		4
        /*0088*/ 	.byte	0x04, 0x0a
        /*008a*/ 	.short	(.L_103 - .L_102)
	.align		4
.L_102:
        /*008c*/ 	.word	index@(.nv.constant0._Z16naive_transposedPfS_S_iii)
        /*0090*/ 	.short	0x0380
        /*0092*/ 	.short	0x0024


	//----- nvinfo : EIATTR_SW_WAR
	.align		4
.L_103:
        /*0094*/ 	.byte	0x04, 0x36
        /*0096*/ 	.short	(.L_105 - .L_104)
.L_104:
        /*0098*/ 	.word	0x00000008
.L_105:


//--------------------- .nv.info._Z5naivePfS_S_iii --------------------------
	.section	.nv.info._Z5naivePfS_S_iii,"",@"SHT_CUDA_INFO"
	.sectionflags	@""
	.align	4


	//----- nvinfo : EIATTR_CUDA_API_VERSION
	.align		4
        /*0000*/ 	.byte	0x04, 0x37
        /*0002*/ 	.short	(.L_107 - .L_106)
.L_106:
        /*0004*/ 	.word	0x00000082


	//----- nvinfo : EIATTR_KPARAM_INFO
	.align		4
.L_107:
        /*0008*/ 	.byte	0x04, 0x17
        /*000a*/ 	.short	(.L_109 - .L_108)
.L_108:
        /*000c*/ 	.word	0x00000000
        /*0010*/ 	.short	0x0005
        /*0012*/ 	.short	0x0020
        /*0014*/ 	.byte	0x00, 0xf0, 0x11, 0x00


	//----- nvinfo : EIATTR_KPARAM_INFO
	.align		4
.L_109:
        /*0018*/ 	.byte	0x04, 0x17
        /*001a*/ 	.short	(.L_111 - .L_110)
.L_110:
        /*001c*/ 	.word	0x00000000
        /*0020*/ 	.short	0x0004
        /*0022*/ 	.short	0x001c
        /*0024*/ 	.byte	0x00, 0xf0, 0x11, 0x00


	//----- nvinfo : EIATTR_KPARAM_INFO
	.align		4
.L_111:
        /*0028*/ 	.byte	0x04, 0x17
        /*002a*/ 	.short	(.L_113 - .L_112)
.L_112:
        /*002c*/ 	.word	0x00000000
        /*0030*/ 	.short	0x0003
        /*0032*/ 	.short	0x0018
        /*0034*/ 	.byte	0x00, 0xf0, 0x11, 0x00


	//----- nvinfo : EIATTR_KPARAM_INFO
	.align		4
.L_113:
        /*0038*/ 	.byte	0x04, 0x17
        /*003a*/ 	.short	(.L_115 - .L_114)
.L_114:
        /*003c*/ 	.word	0x00000000
        /*0040*/ 	.short	0x0002
        /*0042*/ 	.short	0x0010
        /*0044*/ 	.byte	0x00, 0xf5, 0x21, 0x00


	//----- nvinfo : EIATTR_KPARAM_INFO
	.align		4
.L_115:
        /*0048*/ 	.byte	0x04, 0x17
        /*004a*/ 	.short	(.L_117 - .L_116)
.L_116:
        /*004c*/ 	.word	0x00000000
        /*0050*/ 	.short	0x0001
        /*0052*/ 	.short	0x0008
        /*0054*/ 	.byte	0x00, 0xf5, 0x21, 0x00


	//----- nvinfo : EIATTR_KPARAM_INFO
	.align		4
.L_117:
        /*0058*/ 	.byte	0x04, 0x17
        /*005a*/ 	.short	(.L_119 - .L_118)
.L_118:
        /*005c*/ 	.word	0x00000000
        /*0060*/ 	.short	0x0000
        /*0062*/ 	.short	0x0000
        /*0064*/ 	.byte	0x00, 0xf5, 0x21, 0x00


	//----- nvinfo : EIATTR_SPARSE_MMA_MASK
	.align		4
.L_119:
        /*0068*/ 	.byte	0x03, 0x50
        /*006a*/ 	.short	0x0000


	//----- nvinfo : EIATTR_MAXREG_COUNT
	.align		4
        /*006c*/ 	.byte	0x03, 0x1b
        /*006e*/ 	.short	0x00ff


	//----- nvinfo : EIATTR_MERCURY_ISA_VERSION
	.align		4
        /*0070*/ 	.byte	0x03, 0x5f
        /*0072*/ 	.short	0x0101


	//----- nvinfo : EIATTR_VRC_CTA_INIT_COUNT
	.align		4
        /*0074*/ 	.byte	0x02, 0x4a
	.zero		1
	.zero		1


	//----- nvinfo : EIATTR_EXIT_INSTR_OFFSETS
	.align		4
        /*0078*/ 	.byte	0x04, 0x1c
        /*007a*/ 	.short	(.L_121 - .L_120)


	//   ....[0]....
.L_120:
        /*007c*/ 	.word	0x000000d0


	//   ....[1]....
        /*0080*/ 	.word	0x000008f0


	//----- nvinfo : EIATTR_CBANK_PARAM_SIZE
	.align		4
.L_121:
        /*0084*/ 	.byte	0x03, 0x19
        /*0086*/ 	.short	0x0024


	//----- nvinfo : EIATTR_PARAM_CBANK
	.align		4
        /*0088*/ 	.byte	0x04, 0x0a
        /*008a*/ 	.short	(.L_123 - .L_122)
	.align		4
.L_122:
        /*008c*/ 	.word	index@(.nv.constant0._Z5naivePfS_S_iii)
        /*0090*/ 	.short	0x0380
        /*0092*/ 	.short	0x0024


	//----- nvinfo : EIATTR_SW_WAR
	.align		4
.L_123:
        /*0094*/ 	.byte	0x04, 0x36
        /*0096*/ 	.short	(.L_125 - .L_124)
.L_124:
        /*0098*/ 	.word	0x00000008
.L_125:


//--------------------- .nv.callgraph             --------------------------
	.section	.nv.callgraph,"",@"SHT_CUDA_CALLGRAPH"
	.align	4
	.sectionentsize	8
	.align		4
        /*0000*/ 	.word	0x00000000
	.align		4
        /*0004*/ 	.word	0xffffffff
	.align		4
        /*0008*/ 	.word	0x00000000
	.align		4
        /*000c*/ 	.word	0xfffffffe
	.align		4
        /*0010*/ 	.word	0x00000000
	.align		4
        /*0014*/ 	.word	0xfffffffd
	.align		4
        /*0018*/ 	.word	0x00000000
	.align		4
        /*001c*/ 	.word	0xfffffffc


//--------------------- .text._Z23matmul_tiled_transposedPfS_S_iii --------------------------
	.section	.text._Z23matmul_tiled_transposedPfS_S_iii,"ax",@progbits
	.align	128
        .global         _Z23matmul_tiled_transposedPfS_S_iii
        .type           _Z23matmul_tiled_transposedPfS_S_iii,@function
        .size           _Z23matmul_tiled_transposedPfS_S_iii,(.L_x_21 - _Z23matmul_tiled_transposedPfS_S_iii)
        .other          _Z23matmul_tiled_transposedPfS_S_iii,@"STO_CUDA_ENTRY STV_DEFAULT"
_Z23matmul_tiled_transposedPfS_S_iii:
.text._Z23matmul_tiled_transposedPfS_S_iii:
[----:B------:R-:W-:Y:S01]  /*0000*/  LDC R1, c[0x0][0x37c] ;  /* 0x0000df00ff017b82 */ /* 0x000fe20000000800 */
[----:B------:R-:W0:Y:S01]  /*0010*/  LDCU UR12, c[0x0][0x39c] ;  /* 0x00007380ff0c77ac */ /* 0x000e220008000800 */
[----:B------:R-:W-:Y:S01]  /*0020*/  HFMA2 R7, -RZ, RZ, 0, 0 ;  /* 0x00000000ff077431 */ /* 0x000fe200000001ff */
[----:B------:R-:W1:Y:S01]  /*0030*/  LDCU.64 UR8, c[0x0][0x358] ;  /* 0x00006b00ff0877ac */ /* 0x000e620008000a00 */
[----:B0-----:R-:W-:-:S04]  /*0040*/  UIADD3 UR4, UPT, UPT, UR12, 0x3e, URZ ;  /* 0x0000003e0c047890 */ /* 0x001fc8000fffe0ff */
[----:B------:R-:W-:-:S09]  /*0050*/  UISETP.GE.U32.AND UP0, UPT, UR4, 0x3f, UPT ;  /* 0x0000003f0400788c */ /* 0x000fd2000bf06070 */
[----:B-1----:R-:W-:Y:S05]  /*0060*/  BRA.U !UP0, `(.L_x_0) ;  /* 0x0000000508907547 */ /* 0x002fea000b800000 */
[----:B------:R-:W0:Y:S01]  /*0070*/  S2UR UR7, SR_CgaCtaId ;  /* 0x00000000000779c3 */ /* 0x000e220000008800 */
[----:B------:R-:W1:Y:S01]  /*0080*/  S2R R20, SR_TID.X ;  /* 0x0000000000147919 */ /* 0x000e620000002100 */
[----:B------:R-:W1:Y:S01]  /*0090*/  LDCU UR10, c[0x0][0x360] ;  /* 0x00006c00ff0a77ac */ /* 0x000e620008000800 */
[----:B------:R-:W-:Y:S01]  /*00a0*/  MOV R7, RZ ;  /* 0x000000ff00077202 */ /* 0x000fe20000000f00 */
[----:B------:R-:W1:Y:S01]  /*00b0*/  S2R R3, SR_CTAID.X ;  /* 0x0000000000037919 */ /* 0x000e620000002500 */
[----:B------:R-:W-:-:S03]  /*00c0*/  UIADD3 UR4, UPT, UPT, UR12, 0x1f, URZ ;  /* 0x0000001f0c047890 */ /* 0x000fc6000fffe0ff */
[----:B------:R-:W2:Y:S01]  /*00d0*/  S2UR UR11, SR_CTAID.Y ;  /* 0x00000000000b79c3 */ /* 0x000ea20000002600 */
[----:B------:R-:W2:Y:S01]  /*00e0*/  S2R R21, SR_TID.Y ;  /* 0x0000000000157919 */ /* 0x000ea20000002200 */
[----:B------:R-:W-:Y:S01]  /*00f0*/  USHF.R.S32.HI UR5, URZ, 0x1f, UR4 ;  /* 0x0000001fff057899 */ /* 0x000fe20008011404 */
[----:B------:R-:W-:Y:S01]  /*0100*/  UMOV UR6, 0x400 ;  /* 0x0000040000067882 */ /* 0x000fe20000000000 */
[----:B------:R-:W3:Y:S04]  /*0110*/  LDCU UR13, c[0x0][0x3a0] ;  /* 0x00007400ff0d77ac */ /* 0x000ee80008000800 */
[----:B------:R-:W2:Y:S01]  /*0120*/  LDC R2, c[0x0][0x364] ;  /* 0x0000d900ff027b82 */ /* 0x000ea20000000800 */
[----:B------:R-:W-:Y:S01]  /*0130*/  ULEA.HI UR5, UR5, UR4, URZ, 0x5 ;  /* 0x0000000405057291 */ /* 0x000fe2000f8f28ff */
[----:B------:R-:W4:Y:S03]  /*0140*/  LDCU.64 UR14, c[0x0][0x398] ;  /* 0x00007300ff0e77ac */ /* 0x000f260008000a00 */
[----:B------:R-:W-:-:S02]  /*0150*/  USHF.R.S32.HI UR5, URZ, 0x5, UR5 ;  /* 0x00000005ff057899 */ /* 0x000fc40008011405 */
[----:B0-----:R-:W-:Y:S02]  /*0160*/  ULEA UR4, UR7, UR6, 0x18 ;  /* 0x0000000607047291 */ /* 0x001fe4000f8ec0ff */
[----:B------:R-:W-:Y:S02]  /*0170*/  UIADD3 UR6, UPT, UPT, UR6, 0x1000, URZ ;  /* 0x0000100006067890 */ /* 0x000fe4000fffe0ff */
[----:B------:R-:W-:Y:S02]  /*0180*/  UISETP.LT.U32.AND UP0, UPT, UR5, 0x1, UPT ;  /* 0x000000010500788c */ /* 0x000fe4000bf01070 */
[----:B------:R-:W-:Y:S02]  /*0190*/  ULEA UR6, UR7, UR6, 0x18 ;  /* 0x0000000607067291 */ /* 0x000fe4000f8ec0ff */
[----:B------:R-:W-:Y:S01]  /*01a0*/  USEL UR5, UR5, 0x1, !UP0 ;  /* 0x0000000105057887 */ /* 0x000fe2000c000000 */
[----:B-1----:R-:W-:-:S03]  /*01b0*/  IMAD R26, R3, UR10, R20 ;  /* 0x0000000a031a7c24 */ /* 0x002fc6000f8e0214 */
[----:B------:R-:W-:Y:S01]  /*01c0*/  LEA R24, R20, UR6, 0x7 ;  /* 0x0000000614187c11 */ /* 0x000fe2000f8e38ff */
[----:B------:R-:W-:Y:S01]  /*01d0*/  UIADD3 UR5, UPT, UPT, -UR5, URZ, URZ ;  /* 0x000000ff05057290 */ /* 0x000fe2000fffe1ff */
[--C-:B--2---:R-:W-:Y:S01]  /*01e0*/  IMAD R27, R2, UR11, R21.reuse ;  /* 0x0000000b021b7c24 */ /* 0x104fe2000f8e0215 */
[C---:B------:R-:W-:Y:S01]  /*01f0*/  LEA R25, R21.reuse, UR4, 0x7 ;  /* 0x0000000415197c11 */ /* 0x040fe2000f8e38ff */
[----:B------:R-:W-:Y:S01]  /*0200*/  IMAD R3, R26, UR12, R21 ;  /* 0x0000000c1a037c24 */ /* 0x000fe2000f8e0215 */
[----:B------:R-:W-:Y:S01]  /*0210*/  LEA R22, R21, R24, 0x2 ;  /* 0x0000001815167211 */ /* 0x000fe200078e10ff */
[----:B------:R-:W-:Y:S01]  /*0220*/  IMAD R0, R27, UR12, R20 ;  /* 0x0000000c1b007c24 */ /* 0x000fe2000f8e0214 */
[----:B---34-:R-:W-:-:S07]  /*0230*/  LEA R23, R20, R25, 0x2 ;  /* 0x0000001914177211 */ /* 0x018fce00078e10ff */
.L_x_1:
[----:B------:R-:W-:Y:S01]  /*0240*/  ISETP.GE.AND P1, PT, R20, UR15, PT ;  /* 0x0000000f14007c0c */ /* 0x000fe2000bf26270 */
[----:B------:R-:W-:Y:S01]  /*0250*/  HFMA2 R9, -RZ, RZ, 0, 0 ;  /* 0x00000000ff097431 */ /* 0x000fe200000001ff */
[----:B------:R-:W-:Y:S02]  /*0260*/  ISETP.GE.AND P0, PT, R21, UR15, PT ;  /* 0x0000000f15007c0c */ /* 0x000fe4000bf06270 */
[----:B------:R-:W-:Y:S02]  /*0270*/  ISETP.GE.OR P1, PT, R27, UR14, P1 ;  /* 0x0000000e1b007c0c */ /* 0x000fe40008f26670 */
[----:B------:R-:W-:Y:S02]  /*0280*/  ISETP.GE.OR P0, PT, R26, UR13, P0 ;  /* 0x0000000d1a007c0c */ /* 0x000fe40008706670 */
[----:B------:R-:W-:-:S09]  /*0290*/  MOV R6, RZ ;  /* 0x000000ff00067202 */ /* 0x000fd20000000f00 */
[----:B------:R-:W0:Y:S08]  /*02a0*/  @!P1 LDC.64 R28, c[0x0][0x380] ;  /* 0x0000e000ff1c9b82 */ /* 0x000e300000000a00 */
[----:B------:R-:W1:Y:S01]  /*02b0*/  @!P0 LDC.64 R4, c[0x0][0x388] ;  /* 0x0000e200ff048b82 */ /* 0x000e620000000a00 */
[----:B0-----:R-:W-:-:S05]  /*02c0*/  @!P1 IMAD.WIDE R28, R0, 0x4, R28 ;  /* 0x00000004001c9825 */ /* 0x001fca00078e021c */
[----:B------:R-:W2:Y:S01]  /*02d0*/  @!P1 LDG.E R6, desc[UR8][R28.64] ;  /* 0x000000081c069981 */ /* 0x000ea2000c1e1900 */
[----:B-1----:R-:W-:-:S05]  /*02e0*/  @!P0 IMAD.WIDE R4, R3, 0x4, R4 ;  /* 0x0000000403048825 */ /* 0x002fca00078e0204 */
[----:B------:R-:W3:Y:S04]  /*02f0*/  @!P0 LDG.E R9, desc[UR8][R4.64] ;  /* 0x0000000804098981 */ /* 0x000ee8000c1e1900 */
[----:B--2---:R-:W-:Y:S04]  /*0300*/  STS [R23], R6 ;  /* 0x0000000617007388 */ /* 0x004fe80000000800 */
[----:B---3--:R-:W-:Y:S01]  /*0310*/  STS [R22], R9 ;  /* 0x0000000916007388 */ /* 0x008fe20000000800 */
[----:B------:R-:W-:Y:S06]  /*0320*/  BAR.SYNC.DEFER_BLOCKING 0x0 ;  /* 0x0000000000007b1d */ /* 0x000fec0000010000 */
[----:B------:R-:W-:Y:S04]  /*0330*/  LDS.128 R12, [R25] ;  /* 0x00000000190c7984 */ /* 0x000fe80000000c00 */
[----:B------:R-:W0:Y:S04]  /*0340*/  LDS.128 R16, [R24] ;  /* 0x0000000018107984 */ /* 0x000e280000000c00 */
[----:B------:R-:W-:Y:S01]  /*0350*/  LDS.128 R8, [R25+0x10] ;  /* 0x0000100019087984 */ /* 0x000fe20000000c00 */
[----:B0-----:R-:W-:-:S03]  /*0360*/  FFMA R12, R12, R16, R7 ;  /* 0x000000100c0c7223 */ /* 0x001fc60000000007 */
[----:B------:R-:W0:Y:S01]  /*0370*/  LDS.128 R4, [R24+0x10] ;  /* 0x0000100018047984 */ /* 0x000e220000000c00 */
[----:B------:R-:W-:-:S04]  /*0380*/  FFMA R13, R13, R17, R12 ;  /* 0x000000110d0d7223 */ /* 0x000fc8000000000c */
[----:B------:R-:W-:-:S04]  /*0390*/  FFMA R14, R14, R18, R13 ;  /* 0x000000120e0e7223 */ /* 0x000fc8000000000d */
[----:B------:R-:W-:Y:S02]  /*03a0*/  FFMA R15, R15, R19, R14 ;  /* 0x000000130f0f7223 */ /* 0x000fe4000000000e */
[----:B------:R-:W-:Y:S02]  /*03b0*/  LDS.128 R16, [R25+0x20] ;  /* 0x0000200019107984 */ /* 0x000fe40000000c00 */
[----:B0-----:R-:W-:Y:S02]  /*03c0*/  FFMA R4, R8, R4, R15 ;  /* 0x0000000408047223 */ /* 0x001fe4000000000f */
[----:B------:R-:W0:Y:S02]  /*03d0*/  LDS.128 R12, [R24+0x20] ;  /* 0x00002000180c7984 */ /* 0x000e240000000c00 */
        /* <DEDUP_REMOVED lines=31> */
[----:B------:R-:W-:Y:S01]  /*05d0*/  FFMA R14, R14, R18, R13 ;  /* 0x000000120e0e7223 */ /* 0x000fe2000000000d */
[----:B------:R-:W-:-:S03]  /*05e0*/  UIADD3 UR5, UPT, UPT, UR5, 0x1, URZ ;  /* 0x0000000105057890 */ /* 0x000fc6000fffe0ff */
[----:B------:R-:W-:Y:S01]  /*05f0*/  FFMA R15, R15, R19, R14 ;  /* 0x000000130f0f7223 */ /* 0x000fe2000000000e */
[----:B------:R-:W-:Y:S01]  /*0600*/  UISETP.NE.AND UP0, UPT, UR5, URZ, UPT ;  /* 0x000000ff0500728c */ /* 0x000fe2000bf05270 */
[----:B------:R-:W-:Y:S02]  /*0610*/  IADD3 R21, PT, PT, R2, R21, RZ ;  /* 0x0000001502157210 */ /* 0x000fe40007ffe0ff */
[----:B------:R-:W-:Y:S02]  /*0620*/  IADD3 R20, PT, PT, R20, UR10, RZ ;  /* 0x0000000a14147c10 */ /* 0x000fe4000fffe0ff */
[----:B------:R-:W-:Y:S02]  /*0630*/  IADD3 R0, PT, PT, R0, UR10, RZ ;  /* 0x0000000a00007c10 */ /* 0x000fe4000fffe0ff */
[----:B------:R-:W-:Y:S01]  /*0640*/  IADD3 R3, PT, PT, R2, R3, RZ ;  /* 0x0000000302037210 */ /* 0x000fe20007ffe0ff */
[----:B0-----:R-:W-:-:S04]  /*0650*/  FFMA R4, R4, R8, R15 ;  /* 0x0000000804047223 */ /* 0x001fc8000000000f */
[----:B------:R-:W-:-:S04]  /*0660*/  FFMA R5, R5, R9, R4 ;  /* 0x0000000905057223 */ /* 0x000fc80000000004 */
[----:B------:R-:W-:-:S04]  /*0670*/  FFMA R6, R6, R10, R5 ;  /* 0x0000000a06067223 */ /* 0x000fc80000000005 */
[----:B------:R-:W-:Y:S01]  /*0680*/  FFMA R7, R7, R11, R6 ;  /* 0x0000000b07077223 */ /* 0x000fe20000000006 */
[----:B------:R-:W-:Y:S06]  /*0690*/  BAR.SYNC.DEFER_BLOCKING 0x0 ;  /* 0x0000000000007b1d */ /* 0x000fec0000010000 */
[----:B------:R-:W-:Y:S05]  /*06a0*/  BRA.U UP0, `(.L_x_1) ;  /* 0xfffffff900e47547 */ /* 0x000fea000b83ffff */
.L_x_0:
[----:B------:R-:W0:Y:S01]  /*06b0*/  S2R R3, SR_TID.X ;  /* 0x0000000000037919 */ /* 0x000e220000002100 */
[----:B------:R-:W0:Y:S01]  /*06c0*/  S2UR UR4, SR_CTAID.X ;  /* 0x00000000000479c3 */ /* 0x000e220000002500 */
[----:B------:R-:W1:Y:S01]  /*06d0*/  LDCU UR6, c[0x0][0x3a0] ;  /* 0x00007400ff0677ac */ /* 0x000e620008000800 */
[----:B------:R-:W2:Y:S01]  /*06e0*/  S2R R2, SR_TID.Y ;  /* 0x0000000000027919 */ /* 0x000ea20000002200 */
[----:B------:R-:W3:Y:S05]  /*06f0*/  LDCU UR7, c[0x0][0x398] ;  /* 0x00007300ff0777ac */ /* 0x000eea0008000800 */
[----:B------:R-:W0:Y:S08]  /*0700*/  LDC R0, c[0x0][0x360] ;  /* 0x0000d800ff007b82 */ /* 0x000e300000000800 */
[----:B------:R-:W2:Y:S08]  /*0710*/  S2UR UR5, SR_CTAID.Y ;  /* 0x00000000000579c3 */ /* 0x000eb00000002600 */
[----:B------:R-:W2:Y:S01]  /*0720*/  LDC R5, c[0x0][0x364] ;  /* 0x0000d900ff057b82 */ /* 0x000ea20000000800 */
[----:B0-----:R-:W-:-:S05]  /*0730*/  IMAD R0, R0, UR4, R3 ;  /* 0x0000000400007c24 */ /* 0x001fca000f8e0203 */
[----:B-1----:R-:W-:Y:S01]  /*0740*/  ISETP.GE.AND P0, PT, R0, UR6, PT ;  /* 0x0000000600007c0c */ /* 0x002fe2000bf06270 */
[----:B--2---:R-:W-:-:S05]  /*0750*/  IMAD R5, R5, UR5, R2 ;  /* 0x0000000505057c24 */ /* 0x004fca000f8e0202 */
[----:B---3--:R-:W-:-:S13]  /*0760*/  ISETP.GE.OR P0, PT, R5, UR7, P0 ;  /* 0x0000000705007c0c */ /* 0x008fda0008706670 */
[----:B------:R-:W-:Y:S05]  /*0770*/  @P0 EXIT ;  /* 0x000000000000094d */ /* 0x000fea0003800000 */
[----:B------:R-:W0:Y:S01]  /*0780*/  LDC.64 R2, c[0x0][0x390] ;  /* 0x0000e400ff027b82 */ /* 0x000e220000000a00 */
[----:B------:R-:W-:-:S04]  /*0790*/  IMAD R5, R5, UR6, R0 ;  /* 0x0000000605057c24 */ /* 0x000fc8000f8e0200 */
[----:B0-----:R-:W-:-:S05]  /*07a0*/  IMAD.WIDE R2, R5, 0x4, R2 ;  /* 0x0000000405027825 */ /* 0x001fca00078e0202 */
[----:B------:R-:W-:Y:S01]  /*07b0*/  STG.E desc[UR8][R2.64], R7 ;  /* 0x0000000702007986 */ /* 0x000fe2000c101908 */
[----:B------:R-:W-:Y:S05]  /*07c0*/  EXIT ;  /* 0x000000000000794d */ /* 0x000fea0003800000 */
.L_x_2:
[----:B------:R-:W-:-:S00]  /*07d0*/  BRA `(.L_x_2) ;  /* 0xfffffffc00fc7947 */ /* 0x000fc0000383ffff */
[----:B------:R-:W-:-:S00]  /*07e0*/  NOP ;  /* 0x0000000000007918 */ /* 0x000fc00000000000 */
        /* <DEDUP_REMOVED lines=9> */
.L_x_21:


//--------------------- .text._Z12matmul_tiledPfS_S_iii --------------------------
	.section	.text._Z12matmul_tiledPfS_S_iii,"ax",@progbits
	.align	128
        .global         _Z12matmul_tiledPfS_S_iii
        .type           _Z12matmul_tiledPfS_S_iii,@function
        .size           _Z12matmul_tiledPfS_S_iii,(.L_x_22 - _Z12matmul_tiledPfS_S_iii)
        .other          _Z12matmul_tiledPfS_S_iii,@"STO_CUDA_ENTRY STV_DEFAULT"
_Z12matmul_tiledPfS_S_iii:
.text._Z12matmul_tiledPfS_S_iii:
        /* <DEDUP_REMOVED lines=9> */
[----:B------:R-:W2:Y:S01]  /*0090*/  LDCU UR10, c[0x0][0x360] ;  /* 0x00006c00ff0a77ac */ /* 0x000ea20008000800 */
[----:B------:R-:W-:Y:S01]  /*00a0*/  MOV R19, RZ ;  /* 0x000000ff00137202 */ /* 0x000fe20000000f00 */
[----:B------:R-:W2:Y:S01]  /*00b0*/  S2R R2, SR_CTAID.X ;  /* 0x0000000000027919 */ /* 0x000ea20000002500 */
[----:B------:R-:W-:-:S03]  /*00c0*/  UIADD3 UR4, UPT, UPT, UR12, 0x1f, URZ ;  /* 0x0000001f0c047890 */ /* 0x000fc6000fffe0ff */
[----:B------:R-:W3:Y:S01]  /*00d0*/  S2UR UR11, SR_CTAID.Y ;  /* 0x00000000000b79c3 */ /* 0x000ee20000002600 */
[----:B------:R-:W3:Y:S01]  /*00e0*/  S2R R0, SR_TID.Y ;  /* 0x0000000000007919 */ /* 0x000ee20000002200 */
[----:B------:R-:W-:Y:S01]  /*00f0*/  USHF.R.S32.HI UR5, URZ, 0x1f, UR4 ;  /* 0x0000001fff057899 */ /* 0x000fe20008011404 */
[----:B------:R-:W4:Y:S05]  /*0100*/  LDCU UR13, c[0x0][0x3a0] ;  /* 0x00007400ff0d77ac */ /* 0x000f2a0008000800 */
[----:B------:R-:W3:Y:S01]  /*0110*/  LDC R3, c[0x0][0x364] ;  /* 0x0000d900ff037b82 */ /* 0x000ee20000000800 */
[----:B------:R-:W-:Y:S01]  /*0120*/  UMOV UR6, 0x400 ;  /* 0x0000040000067882 */ /* 0x000fe20000000000 */
[----:B------:R-:W-:Y:S01]  /*0130*/  ULEA.HI UR5, UR5, UR4, URZ, 0x5 ;  /* 0x0000000405057291 */ /* 0x000fe2000f8f28ff */
[----:B------:R-:W2:Y:S01]  /*0140*/  LDCU UR16, c[0x0][0x3a0] ;  /* 0x00007400ff1077ac */ /* 0x000ea20008000800 */
[----:B0-----:R-:W-:-:S02]  /*0150*/  ULEA UR4, UR7, UR6, 0x18 ;  /* 0x0000000607047291 */ /* 0x001fc4000f8ec0ff */
[----:B------:R-:W-:Y:S02]  /*0160*/  UIADD3 UR6, UPT, UPT, UR6, 0x1000, URZ ;  /* 0x0000100006067890 */ /* 0x000fe4000fffe0ff */
[----:B------:R-:W-:Y:S02]  /*0170*/  USHF.R.S32.HI UR5, URZ, 0x5, UR5 ;  /* 0x00000005ff057899 */ /* 0x000fe40008011405 */
[----:B------:R-:W-:Y:S02]  /*0180*/  ULEA UR6, UR7, UR6, 0x18 ;  /* 0x0000000607067291 */ /* 0x000fe4000f8ec0ff */
[----:B------:R-:W-:Y:S01]  /*0190*/  UISETP.LT.U32.AND UP0, UPT, UR5, 0x1, UPT ;  /* 0x000000010500788c */ /* 0x000fe2000bf01070 */
[----:B------:R-:W0:Y:S03]  /*01a0*/  LDCU.64 UR14, c[0x0][0x398] ;  /* 0x00007300ff0e77ac */ /* 0x000e260008000a00 */
[----:B-1----:R-:W-:Y:S01]  /*01b0*/  LEA R7, R5, UR6, 0x2 ;  /* 0x0000000605077c11 */ /* 0x002fe2000f8e10ff */
[----:B--2---:R-:W-:Y:S01]  /*01c0*/  IMAD R17, R2, UR10, R5 ;  /* 0x0000000a02117c24 */ /* 0x004fe2000f8e0205 */
[----:B------:R-:W-:Y:S01]  /*01d0*/  USEL UR5, UR5, 0x1, !UP0 ;  /* 0x0000000105057887 */ /* 0x000fe2000c000000 */
[----:B---3--:R-:W-:Y:S01]  /*01e0*/  IMAD R20, R3, UR11, R0 ;  /* 0x0000000b03147c24 */ /* 0x008fe2000f8e0200 */
[C---:B------:R-:W-:Y:S01]  /*01f0*/  LEA R18, R0.reuse, UR4, 0x7 ;  /* 0x0000000400127c11 */ /* 0x040fe2000f8e38ff */
[C---:B----4-:R-:W-:Y:S01]  /*0200*/  IMAD R4, R0.reuse, UR13, R17 ;  /* 0x0000000d00047c24 */ /* 0x050fe2000f8e0211 */
[----:B------:R-:W-:Y:S01]  /*0210*/  LEA R6, R0, R7, 0x7 ;  /* 0x0000000700067211 */ /* 0x000fe200078e38ff */
[----:B------:R-:W-:Y:S01]  /*0220*/  IMAD R2, R20, UR12, R5 ;  /* 0x0000000c14027c24 */ /* 0x000fe2000f8e0205 */
[----:B------:R-:W-:Y:S01]  /*0230*/  LEA R16, R5, R18, 0x2 ;  /* 0x0000001205107211 */ /* 0x000fe200078e10ff */
[----:B0-----:R-:W-:-:S12]  /*0240*/  UIADD3 UR5, UPT, UPT, -UR5, URZ, URZ ;  /* 0x000000ff05057290 */ /* 0x001fd8000fffe1ff */
.L_x_4:
        /* <DEDUP_REMOVED lines=11> */
[----:B------:R-:W3:Y:S01]  /*0300*/  @!P0 LDG.E R29, desc[UR8][R24.64] ;  /* 0x00000008181d8981 */ /* 0x000ee2000c1e1900 */
[----:B------:R-:W-:-:S04]  /*0310*/  UIADD3 UR5, UPT, UPT, UR5, 0x1, URZ ;  /* 0x0000000105057890 */ /* 0x000fc8000fffe0ff */
[----:B------:R-:W-:Y:S01]  /*0320*/  UISETP.NE.AND UP0, UPT, UR5, URZ, UPT ;  /* 0x000000ff0500728c */ /* 0x000fe2000bf05270 */
[C---:B------:R-:W-:Y:S01]  /*0330*/  IADD3 R0, PT, PT, R3.reuse, R0, RZ ;  /* 0x0000000003007210 */ /* 0x040fe20007ffe0ff */
[----:B------:R-:W-:Y:S01]  /*0340*/  IMAD R4, R3, UR16, R4 ;  /* 0x0000001003047c24 */ /* 0x000fe2000f8e0204 */
[----:B--2---:R-:W-:Y:S04]  /*0350*/  STS [R16], R27 ;  /* 0x0000001b10007388 */ /* 0x004fe80000000800 */
[----:B---3--:R-:W-:Y:S01]  /*0360*/  STS [R6], R29 ;  /* 0x0000001d06007388 */ /* 0x008fe20000000800 */
[----:B------:R-:W-:Y:S06]  /*0370*/  BAR.SYNC.DEFER_BLOCKING 0x0 ;  /* 0x0000000000007b1d */ /* 0x000fec0000010000 */
[----:B------:R-:W-:Y:S04]  /*0380*/  LDS R26, [R7] ;  /* 0x00000000071a7984 */ /* 0x000fe80000000800 */
[----:B------:R-:W0:Y:S04]  /*0390*/  LDS.128 R12, [R18] ;  /* 0x00000000120c7984 */ /* 0x000e280000000c00 */
[----:B------:R-:W1:Y:S04]  /*03a0*/  LDS R25, [R7+0x80] ;  /* 0x0000800007197984 */ /* 0x000e680000000800 */
[----:B------:R-:W2:Y:S04]  /*03b0*/  LDS R21, [R7+0x100] ;  /* 0x0001000007157984 */ /* 0x000ea80000000800 */
[----:B------:R-:W3:Y:S04]  /*03c0*/  LDS R28, [R7+0x180] ;  /* 0x00018000071c7984 */ /* 0x000ee80000000800 */
[----:B------:R-:W-:Y:S04]  /*03d0*/  LDS R23, [R7+0x200] ;  /* 0x0002000007177984 */ /* 0x000fe80000000800 */
[----:B------:R-:W4:Y:S04]  /*03e0*/  LDS.128 R8, [R18+0x10] ;  /* 0x0000100012087984 */ /* 0x000f280000000c00 */
[----:B------:R-:W5:Y:S04]  /*03f0*/  LDS R22, [R7+0x280] ;  /* 0x0002800007167984 */ /* 0x000f680000000800 */
[----:B------:R-:W-:Y:S01]  /*0400*/  LDS R24, [R7+0x480] ;  /* 0x0004800007187984 */ /* 0x000fe20000000800 */
[----:B0-----:R-:W-:-:S03]  /*0410*/  FFMA R12, R12, R26, R19 ;  /* 0x0000001a0c0c7223 */ /* 0x001fc60000000013 */
[----:B------:R-:W0:Y:S04]  /*0420*/  LDS R19, [R7+0x300] ;  /* 0x0003000007137984 */ /* 0x000e280000000800 */
[----:B------:R-:W0:Y:S01]  /*0430*/  LDS R26, [R7+0x380] ;  /* 0x00038000071a7984 */ /* 0x000e220000000800 */
[----:B-1----:R-:W-:-:S04]  /*0440*/  FFMA R12, R25, R13, R12 ;  /* 0x0000000d190c7223 */ /* 0x002fc8000000000c */
[----:B--2---:R-:W-:-:S04]  /*0450*/  FFMA R21, R21, R14, R12 ;  /* 0x0000000e15157223 */ /* 0x004fc8000000000c */
[----:B---3--:R-:W-:Y:S02]  /*0460*/  FFMA R25, R28, R15, R21 ;  /* 0x0000000f1c197223 */ /* 0x008fe40000000015 */
[----:B------:R-:W-:Y:S04]  /*0470*/  LDS R21, [R7+0x400] ;  /* 0x0004000007157984 */ /* 0x000fe80000000800 */
[----:B------:R-:W1:Y:S01]  /*0480*/  LDS.128 R12, [R18+0x20] ;  /* 0x00002000120c7984 */ /* 0x000e620000000c00 */
[----:B----4-:R-:W-:-:S03]  /*0490*/  FFMA R25, R8, R23, R25 ;  /* 0x0000001708197223 */ /* 0x010fc60000000019 */
[----:B------:R-:W2:Y:S01]  /*04a0*/  LDS R23, [R7+0x500] ;  /* 0x0005000007177984 */ /* 0x000ea20000000800 */
[----:B-----5:R-:W-:-:S03]  /*04b0*/  FFMA R22, R22, R9, R25 ;  /* 0x0000000916167223 */ /* 0x020fc60000000019 */
[----:B------:R-:W3:Y:S01]  /*04c0*/  LDS R28, [R7+0x580] ;  /* 0x00058000071c7984 */ /* 0x000ee20000000800 */
[----:B0-----:R-:W-:-:S03]  /*04d0*/  FFMA R19, R19, R10, R22 ;  /* 0x0000000a13137223 */ /* 0x001fc60000000016 */
[----:B------:R-:W-:Y:S01]  /*04e0*/  LDS R22, [R7+0x680] ;  /* 0x0006800007167984 */ /* 0x000fe20000000800 */
[----:B------:R-:W-:-:S03]  /*04f0*/  FFMA R25, R26, R11, R19 ;  /* 0x0000000b1a197223 */ /* 0x000fc60000000013 */
[----:B------:R-:W-:Y:S04]  /*0500*/  LDS R19, [R7+0x600] ;  /* 0x0006000007137984 */ /* 0x000fe80000000800 */
[----:B------:R-:W0:Y:S04]  /*0510*/  LDS.128 R8, [R18+0x30] ;  /* 0x0000300012087984 */ /* 0x000e280000000c00 */
[----:B------:R-:W-:Y:S01]  /*0520*/  LDS R26, [R7+0x780] ;  /* 0x00078000071a7984 */ /* 0x000fe20000000800 */
[----:B-1----:R-:W-:-:S03]  /*0530*/  FFMA R25, R12, R21, R25 ;  /* 0x000000150c197223 */ /* 0x002fc60000000019 */
[----:B------:R-:W1:Y:S01]  /*0540*/  LDS R21, [R7+0x700] ;  /* 0x0007000007157984 */ /* 0x000e620000000800 */
[----:B------:R-:W-:-:S04]  /*0550*/  FFMA R24, R24, R13, R25 ;  /* 0x0000000d18187223 */ /* 0x000fc80000000019 */
[----:B--2---:R-:W-:Y:S02]  /*0560*/  FFMA R23, R23, R14, R24 ;  /* 0x0000000e17177223 */ /* 0x004fe40000000018 */
[----:B------:R-:W-:Y:S02]  /*0570*/  LDS R24, [R7+0x880] ;  /* 0x0008800007187984 */ /* 0x000fe40000000800 */
[----:B---3--:R-:W-:Y:S02]  /*0580*/  FFMA R25, R28, R15, R23 ;  /* 0x0000000f1c197223 */ /* 0x008fe40000000017 */
[----:B------:R-:W-:Y:S04]  /*0590*/  LDS R23, [R7+0x800] ;  /* 0x0008000007177984 */ /* 0x000fe80000000800 */
[----:B------:R-:W2:Y:S04]  /*05a0*/  LDS.128 R12, [R18+0x40] ;  /* 0x00004000120c7984 */ /* 0x000ea80000000c00 */
[----:B------:R-:W-:Y:S01]  /*05b0*/  LDS R28, [R7+0x980] ;  /* 0x00098000071c7984 */ /* 0x000fe20000000800 */
[----:B0-----:R-:W-:-:S03]  /*05c0*/  FFMA R25, R8, R19, R25 ;  /* 0x0000001308197223 */ /* 0x001fc60000000019 */
[----:B------:R-:W0:Y:S01]  /*05d0*/  LDS R19, [R7+0x900] ;  /* 0x0009000007137984 */ /* 0x000e220000000800 */
[----:B------:R-:W-:-:S04]  /*05e0*/  FFMA R22, R22, R9, R25 ;  /* 0x0000000916167223 */ /* 0x000fc80000000019 */
[----:B-1----:R-:W-:Y:S02]  /*05f0*/  FFMA R21, R21, R10, R22 ;  /* 0x0000000a15157223 */ /* 0x002fe40000000016 */
[----:B------:R-:W-:Y:S02]  /*0600*/  LDS R22, [R7+0xa80] ;  /* 0x000a800007167984 */ /* 0x000fe40000000800 */
[----:B------:R-:W-:Y:S02]  /*0610*/  FFMA R25, R26, R11, R21 ;  /* 0x0000000b1a197223 */ /* 0x000fe40000000015 */
[----:B------:R-:W-:Y:S04]  /*0620*/  LDS R21, [R7+0xa00] ;  /* 0x000a000007157984 */ /* 0x000fe80000000800 */
[----:B------:R-:W1:Y:S04]  /*0630*/  LDS.128 R8, [R18+0x50] ;  /* 0x0000500012087984 */ /* 0x000e680000000c00 */
[----:B------:R-:W-:Y:S01]  /*0640*/  LDS R26, [R7+0xc80] ;  /* 0x000c8000071a7984 */ /* 0x000fe20000000800 */
[----:B--2---:R-:W-:-:S03]  /*0650*/  FFMA R25, R12, R23, R25 ;  /* 0x000000170c197223 */ /* 0x004fc60000000019 */
[----:B------:R-:W2:Y:S01]  /*0660*/  LDS R23, [R7+0xb00] ;  /* 0x000b000007177984 */ /* 0x000ea20000000800 */
[----:B------:R-:W-:-:S03]  /*0670*/  FFMA R12, R24, R13, R25 ;  /* 0x0000000d180c7223 */ /* 0x000fc60000000019 */
[----:B------:R-:W3:Y:S01]  /*0680*/  LDS R24, [R7+0xb80] ;  /* 0x000b800007187984 */ /* 0x000ee20000000800 */
[----:B0-----:R-:W-:-:S04]  /*0690*/  FFMA R19, R19, R14, R12 ;  /* 0x0000000e13137223 */ /* 0x001fc8000000000c */
[----:B------:R-:W-:Y:S02]  /*06a0*/  FFMA R25, R28, R15, R19 ;  /* 0x0000000f1c197223 */ /* 0x000fe40000000013 */
[----:B------:R-:W-:Y:S04]  /*06b0*/  LDS R19, [R7+0xc00] ;  /* 0x000c000007137984 */ /* 0x000fe80000000800 */
[----:B------:R-:W0:Y:S01]  /*06c0*/  LDS.128 R12, [R18+0x60] ;  /* 0x00006000120c7984 */ /* 0x000e220000000c00 */
[----:B-1----:R-:W-:-:S04]  /*06d0*/  FFMA R21, R8, R21, R25 ;  /* 0x0000001508157223 */ /* 0x002fc80000000019 */
[----:B------:R-:W-:Y:S02]  /*06e0*/  FFMA R22, R22, R9, R21 ;  /* 0x0000000916167223 */ /* 0x000fe40000000015 */
[----:B------:R-:W1:Y:S02]  /*06f0*/  LDS R21, [R7+0xd00] ;  /* 0x000d000007157984 */ /* 0x000e640000000800 */
[----:B--2---:R-:W-:Y:S02]  /*0700*/  FFMA R23, R23, R10, R22 ;  /* 0x0000000a17177223 */ /* 0x004fe40000000016 */
[----:B------:R-:W2:Y:S02]  /*0710*/  LDS R22, [R7+0xd80] ;  /* 0x000d800007167984 */ /* 0x000ea40000000800 */
[----:B---3--:R-:W-:Y:S02]  /*0720*/  FFMA R25, R24, R11, R23 ;  /* 0x0000000b18197223 */ /* 0x008fe40000000017 */
[----:B------:R-:W-:Y:S04]  /*0730*/  LDS R23, [R7+0xe00] ;  /* 0x000e000007177984 */ /* 0x000fe80000000800 */
[----:B------:R-:W3:Y:S04]  /*0740*/  LDS.128 R8, [R18+0x70] ;  /* 0x0000700012087984 */ /* 0x000ee80000000c00 */
[----:B------:R-:W4:Y:S01]  /*0750*/  LDS R24, [R7+0xe80] ;  /* 0x000e800007187984 */ /* 0x000f220000000800 */
[----:B0-----:R-:W-:-:S03]  /*0760*/  FFMA R25, R12, R19, R25 ;  /* 0x000000130c197223 */ /* 0x001fc60000000019 */
[----:B------:R-:W0:Y:S04]  /*0770*/  LDS R19, [R7+0xf00] ;  /* 0x000f000007137984 */ /* 0x000e280000000800 */
[----:B------:R-:W5:Y:S01]  /*0780*/  LDS R12, [R7+0xf80] ;  /* 0x000f8000070c7984 */ /* 0x000f620000000800 */
[----:B------:R-:W-:-:S04]  /*0790*/  FFMA R26, R26, R13, R25 ;  /* 0x0000000d1a1a7223 */ /* 0x000fc80000000019 */
[----:B-1----:R-:W-:-:S04]  /*07a0*/  FFMA R21, R21, R14, R26 ;  /* 0x0000000e15157223 */ /* 0x002fc8000000001a */
[----:B--2---:R-:W-:-:S04]  /*07b0*/  FFMA R15, R22, R15, R21 ;  /* 0x0000000f160f7223 */ /* 0x004fc80000000015 */
[----:B---3--:R-:W-:-:S04]  /*07c0*/  FFMA R15, R8, R23, R15 ;  /* 0x00000017080f7223 */ /* 0x008fc8000000000f */
[----:B----4-:R-:W-:Y:S01]  /*07d0*/  FFMA R24, R24, R9, R15 ;  /* 0x0000000918187223 */ /* 0x010fe2000000000f */
[----:B------:R-:W-:Y:S02]  /*07e0*/  IADD3 R5, PT, PT, R5, UR10, RZ ;  /* 0x0000000a05057c10 */ /* 0x000fe4000fffe0ff */
[----:B------:R-:W-:Y:S01]  /*07f0*/  IADD3 R2, PT, PT, R2, UR10, RZ ;  /* 0x0000000a02027c10 */ /* 0x000fe2000fffe0ff */
[----:B0-----:R-:W-:-:S04]  /*0800*/  FFMA R19, R19, R10, R24 ;  /* 0x0000000a13137223 */ /* 0x001fc80000000018 */
[----:B-----5:R-:W-:Y:S01]  /*0810*/  FFMA R19, R12, R11, R19 ;  /* 0x0000000b0c137223 */ /* 0x020fe20000000013 */
[----:B------:R-:W-:Y:S06]  /*0820*/  BAR.SYNC.DEFER_BLOCKING 0x0 ;  /* 0x0000000000007b1d */ /* 0x000fec0000010000 */
[----:B------:R-:W-:Y:S05]  /*0830*/  BRA.U UP0, `(.L_x_4) ;  /* 0xfffffff900847547 */ /* 0x000fea000b83ffff */
.L_x_3:
        /* <DEDUP_REMOVED lines=18> */
.L_x_5:
        /* <DEDUP_REMOVED lines=10> */
.L_x_22:


//--------------------- .text._Z9transposePfii    --------------------------
	.section	.text._Z9transposePfii,"ax",@progbits
	.align	128
        .global         _Z9transposePfii
        .type           _Z9transposePfii,@function
        .size           _Z9transposePfii,(.L_x_23 - _Z9transposePfii)
        .other          _Z9transposePfii,@"STO_CUDA_ENTRY STV_DEFAULT"
_Z9transposePfii:
.text._Z9transposePfii:
[----:B------:R-:W-:Y:S01]  /*0000*/  LDC R1, c[0x0][0x37c] ;  /* 0x0000df00ff017b82 */ /* 0x000fe20000000800 */
[----:B------:R-:W0:Y:S07]  /*0010*/  S2R R3, SR_TID.X ;  /* 0x0000000000037919 */ /* 0x000e2e0000002100 */
[----:B------:R-:W0:Y:S01]  /*0020*/  S2UR UR4, SR_CTAID.X ;  /* 0x00000000000479c3 */ /* 0x000e220000002500 */
[----:B------:R-:W1:Y:S01]  /*0030*/  LDCU.64 UR6, c[0x0][0x388] ;  /* 0x00007100ff0677ac */ /* 0x000e620008000a00 */
[----:B------:R-:W-:Y:S01]  /*0040*/  BSSY.RECONVERGENT B0, `(.L_x_6) ;  /* 0x0000010000007945 */ /* 0x000fe20003800200 */
[----:B------:R-:W2:Y:S01]  /*0050*/  S2R R2, SR_TID.Y ;  /* 0x0000000000027919 */ /* 0x000ea20000002200 */
[----:B------:R-:W-:-:S04]  /*0060*/  HFMA2 R7, -RZ, RZ, 0, 0 ;  /* 0x00000000ff077431 */ /* 0x000fc800000001ff */
[----:B------:R-:W0:Y:S08]  /*0070*/  LDC R0, c[0x0][0x360] ;  /* 0x0000d800ff007b82 */ /* 0x000e300000000800 */
[----:B------:R-:W2:Y:S08]  /*0080*/  S2UR UR5, SR_CTAID.Y ;  /* 0x00000000000579c3 */ /* 0x000eb00000002600 */
[----:B------:R-:W2:Y:S01]  /*0090*/  LDC R5, c[0x0][0x364] ;  /* 0x0000d900ff057b82 */ /* 0x000ea20000000800 */
[----:B0-----:R-:W-:-:S05]  /*00a0*/  IMAD R0, R0, UR4, R3 ;  /* 0x0000000400007c24 */ /* 0x001fca000f8e0203 */
[----:B-1----:R-:W-:Y:S01]  /*00b0*/  ISETP.GE.AND P0, PT, R0, UR7, PT ;  /* 0x0000000700007c0c */ /* 0x002fe2000bf06270 */
[----:B--2---:R-:W-:Y:S01]  /*00c0*/  IMAD R5, R5, UR5, R2 ;  /* 0x0000000505057c24 */ /* 0x004fe2000f8e0202 */
[----:B------:R-:W0:Y:S04]  /*00d0*/  LDCU.64 UR4, c[0x0][0x358] ;  /* 0x00006b00ff0477ac */ /* 0x000e280008000a00 */
[----:B------:R-:W-:-:S13]  /*00e0*/  ISETP.LT.AND P0, PT, R5, UR6, !P0 ;  /* 0x0000000605007c0c */ /* 0x000fda000c701270 */
[----:B------:R-:W-:Y:S05]  /*00f0*/  @!P0 BRA `(.L_x_7) ;  /* 0x0000000000108947 */ /* 0x000fea0003800000 */
[----:B------:R-:W1:Y:S01]  /*0100*/  LDC.64 R2, c[0x0][0x380] ;  /* 0x0000e000ff027b82 */ /* 0x000e620000000a00 */
[----:B------:R-:W-:-:S04]  /*0110*/  IMAD R7, R5, UR7, R0 ;  /* 0x0000000705077c24 */ /* 0x000fc8000f8e0200 */
[----:B-1----:R-:W-:-:S05]  /*0120*/  IMAD.WIDE R2, R7, 0x4, R2 ;  /* 0x0000000407027825 */ /* 0x002fca00078e0202 */
[----:B0-----:R1:W5:Y:S02]  /*0130*/  LDG.E R7, desc[UR4][R2.64] ;  /* 0x0000000402077981 */ /* 0x001364000c1e1900 */
.L_x_7:
[----:B0-----:R-:W-:Y:S05]  /*0140*/  BSYNC.RECONVERGENT B0 ;  /* 0x0000000000007941 */ /* 0x001fea0003800200 */
.L_x_6:
[----:B------:R-:W-:Y:S06]  /*0150*/  BAR.SYNC.DEFER_BLOCKING 0x0 ;  /* 0x0000000000007b1d */ /* 0x000fec0000010000 */
[----:B------:R-:W-:Y:S05]  /*0160*/  @!P0 EXIT ;  /* 0x000000000000894d */ /* 0x000fea0003800000 */
[----:B-1----:R-:W0:Y:S01]  /*0170*/  LDC.64 R2, c[0x0][0x380] ;  /* 0x0000e000ff027b82 */ /* 0x002e220000000a00 */
[----:B------:R-:W-:-:S04]  /*0180*/  IMAD R5, R0, UR6, R5 ;  /* 0x0000000600057c24 */ /* 0x000fc8000f8e0205 */
[----:B0-----:R-:W-:-:S05]  /*0190*/  IMAD.WIDE R2, R5, 0x4, R2 ;  /* 0x0000000405027825 */ /* 0x001fca00078e0202 */
[----:B-----5:R-:W-:Y:S01]  /*01a0*/  STG.E desc[UR4][R2.64], R7 ;  /* 0x0000000702007986 */ /* 0x020fe2000c101904 */
[----:B------:R-:W-:Y:S05]  /*01b0*/  EXIT ;  /* 0x000000000000794d */ /* 0x000fea0003800000 */
.L_x_8:
        /* <DEDUP_REMOVED lines=12> */
.L_x_23:


//--------------------- .text._Z16naive_transposedPfS_S_iii --------------------------
	.section	.text._Z16naive_transposedPfS_S_iii,"ax",@progbits
	.align	128
        .global         _Z16naive_transposedPfS_S_iii
        .type           _Z16naive_transposedPfS_S_iii,@function
        .size           _Z16naive_transposedPfS_S_iii,(.L_x_24 - _Z16naive_transposedPfS_S_iii)
        .other          _Z16naive_transposedPfS_S_iii,@"STO_CUDA_ENTRY STV_DEFAULT"
_Z16naive_transposedPfS_S_iii:
.text._Z16naive_transposedPfS_S_iii:
[----:B------:R-:W-:Y:S01]  /*0000*/  LDC R1, c[0x0][0x37c] ;  /* 0x0000df00ff017b82 */ /* 0x000fe20000000800 */
[----:B------:R-:W0:Y:S07]  /*0010*/  S2R R3, SR_TID.X ;  /* 0x0000000000037919 */ /* 0x000e2e0000002100 */
        /* <DEDUP_REMOVED lines=12> */
[----:B------:R-:W0:Y:S01]  /*00e0*/  LDCU UR7, c[0x0][0x39c] ;  /* 0x00007380ff0777ac */ /* 0x000e220008000800 */
[----:B------:R-:W-:Y:S01]  /*00f0*/  HFMA2 R14, -RZ, RZ, 0, 0 ;  /* 0x00000000ff0e7431 */ /* 0x000fe200000001ff */
[----:B------:R-:W1:Y:S01]  /*0100*/  LDCU.64 UR12, c[0x0][0x358] ;  /* 0x00006b00ff0c77ac */ /* 0x000e620008000a00 */
[----:B0-----:R-:W-:-:S09]  /*0110*/  UISETP.GE.AND UP0, UPT, UR7, 0x1, UPT ;  /* 0x000000010700788c */ /* 0x001fd2000bf06270 */
[----:B-1----:R-:W-:Y:S05]  /*0120*/  BRA.U !UP0, `(.L_x_9) ;  /* 0x00000009089c7547 */ /* 0x002fea000b800000 */
[----:B------:R-:W-:Y:S02]  /*0130*/  UISETP.GE.U32.AND UP1, UPT, UR7, 0x10, UPT ;  /* 0x000000100700788c */ /* 0x000fe4000bf26070 */
[----:B------:R-:W-:Y:S01]  /*0140*/  IMAD R8, R7, UR7, RZ ;  /* 0x0000000707087c24 */ /* 0x000fe2000f8e02ff */
[----:B------:R-:W-:Y:S02]  /*0150*/  ULOP3.LUT UR10, UR7, 0xf, URZ, 0xc0, !UPT ;  /* 0x0000000f070a7892 */ /* 0x000fe4000f8ec0ff */
[----:B------:R-:W-:Y:S01]  /*0160*/  IMAD R9, R0, UR7, RZ ;  /* 0x0000000700097c24 */ /* 0x000fe2000f8e02ff */
[----:B------:R-:W-:Y:S01]  /*0170*/  MOV R14, RZ ;  /* 0x000000ff000e7202 */ /* 0x000fe20000000f00 */
[----:B------:R-:W-:Y:S01]  /*0180*/  UMOV UR4, URZ ;  /* 0x000000ff00047c82 */ /* 0x000fe20008000000 */
[----:B------:R-:W-:Y:S01]  /*0190*/  UISETP.NE.AND UP0, UPT, UR10, URZ, UPT ;  /* 0x000000ff0a00728c */ /* 0x000fe2000bf05270 */
[----:B------:R-:W-:Y:S10]  /*01a0*/  BRA.U !UP1, `(.L_x_10) ;  /* 0x0000000509107547 */ /* 0x000ff4000b800000 */
[----:B------:R-:W0:Y:S01]  /*01b0*/  LDC.64 R2, c[0x0][0x380] ;  /* 0x0000e000ff027b82 */ /* 0x000e220000000a00 */
[----:B------:R-:W1:Y:S01]  /*01c0*/  LDCU.64 UR8, c[0x0][0x388] ;  /* 0x00007100ff0877ac */ /* 0x000e620008000a00 */
[----:B------:R-:W-:Y:S02]  /*01d0*/  MOV R14, RZ ;  /* 0x000000ff000e7202 */ /* 0x000fe40000000f00 */
[----:B------:R-:W-:Y:S01]  /*01e0*/  MOV R6, R9 ;  /* 0x0000000900067202 */ /* 0x000fe20000000f00 */
[----:B------:R-:W-:Y:S02]  /*01f0*/  ULOP3.LUT UR4, UR7, 0x7ffffff0, URZ, 0xc0, !UPT ;  /* 0x7ffffff007047892 */ /* 0x000fe4000f8ec0ff */
[----:B-1----:R-:W-:Y:S02]  /*0200*/  UIADD3 UR5, UP1, UPT, UR8, 0x20, URZ ;  /* 0x0000002008057890 */ /* 0x002fe4000ff3e0ff */
[----:B------:R-:W-:Y:S02]  /*0210*/  UIADD3 UR8, UPT, UPT, -UR4, URZ, URZ ;  /* 0x000000ff04087290 */ /* 0x000fe4000fffe1ff */
[----:B------:R-:W-:Y:S01]  /*0220*/  UIADD3.X UR6, UPT, UPT, URZ, UR9, URZ, UP1, !UPT ;  /* 0x00000009ff067290 */ /* 0x000fe20008ffe4ff */
[----:B0-----:R-:W-:-:S03]  /*0230*/  IMAD.WIDE.U32 R2, R8, 0x4, R2 ;  /* 0x0000000408027825 */ /* 0x001fc600078e0002 */
[----:B------:R-:W-:-:S04]  /*0240*/  IADD3 R4, P0, PT, R2, 0x20, RZ ;  /* 0x0000002002047810 */ /* 0x000fc80007f1e0ff */
[----:B------:R-:W-:-:S09]  /*0250*/  IADD3.X R5, PT, PT, RZ, R3, RZ, P0, !PT ;  /* 0x00000003ff057210 */ /* 0x000fd200007fe4ff */
.L_x_11:
[----:B------:R-:W-:Y:S01]  /*0260*/  MOV R2, UR5 ;  /* 0x0000000500027c02 */ /* 0x000fe20008000f00 */
[----:B------:R-:W2:Y:S01]  /*0270*/  LDG.E R15, desc[UR12][R4.64+-0x20] ;  /* 0xffffe00c040f7981 */ /* 0x000ea2000c1e1900 */
[----:B------:R-:W-:-:S03]  /*0280*/  MOV R3, UR6 ;  /* 0x0000000600037c02 */ /* 0x000fc60008000f00 */
[----:B------:R-:W3:Y:S01]  /*0290*/  LDG.E R17, desc[UR12][R4.64+-0x1c] ;  /* 0xffffe40c04117981 */ /* 0x000ee2000c1e1900 */
[----:B------:R-:W-:-:S03]  /*02a0*/  IMAD.WIDE R2, R6, 0x4, R2 ;  /* 0x0000000406027825 */ /* 0x000fc600078e0202 */
[----:B------:R-:W4:Y:S04]  /*02b0*/  LDG.E R19, desc[UR12][R4.64+-0x18] ;  /* 0xffffe80c04137981 */ /* 0x000f28000c1e1900 */
[----:B------:R-:W2:Y:S04]  /*02c0*/  LDG.E R16, desc[UR12][R2.64+-0x20] ;  /* 0xffffe00c02107981 */ /* 0x000ea8000c1e1900 */
[----:B------:R-:W3:Y:S04]  /*02d0*/  LDG.E R24, desc[UR12][R2.64+-0x1c] ;  /* 0xffffe40c02187981 */ /* 0x000ee8000c1e1900 */
[----:B------:R-:W4:Y:S04]  /*02e0*/  LDG.E R18, desc[UR12][R2.64+-0x18] ;  /* 0xffffe80c02127981 */ /* 0x000f28000c1e1900 */
[----:B------:R-:W5:Y:S04]  /*02f0*/  LDG.E R20, desc[UR12][R4.64+-0x14] ;  /* 0xffffec0c04147981 */ /* 0x000f68000c1e1900 */
        /* <DEDUP_REMOVED lines=8> */
[----:B------:R-:W5:Y:S01]  /*0380*/  LDG.E R26, desc[UR12][R4.64+0x1c] ;  /* 0x00001c0c041a7981 */ /* 0x000f62000c1e1900 */
[----:B--2---:R-:W-:-:S03]  /*0390*/  FFMA R16, R15, R16, R14 ;  /* 0x000000100f107223 */ /* 0x004fc6000000000e */
[----:B------:R-:W2:Y:S01]  /*03a0*/  LDG.E R15, desc[UR12][R4.64+-0x4] ;  /* 0xfffffc0c040f7981 */ /* 0x000ea2000c1e1900 */
[----:B---3--:R-:W-:-:S03]  /*03b0*/  FFMA R24, R17, R24, R16 ;  /* 0x0000001811187223 */ /* 0x008fc60000000010 */
[----:B------:R-:W2:Y:S01]  /*03c0*/  LDG.E R14, desc[UR12][R2.64+-0x4] ;  /* 0xfffffc0c020e7981 */ /* 0x000ea2000c1e1900 */
[----:B----4-:R-:W-:-:S03]  /*03d0*/  FFMA R25, R19, R18, R24 ;  /* 0x0000001213197223 */ /* 0x010fc60000000018 */
[----:B------:R-:W3:Y:S04]  /*03e0*/  LDG.E R16, desc[UR12][R4.64] ;  /* 0x0000000c04107981 */ /* 0x000ee8000c1e1900 */
[----:B------:R-:W3:Y:S01]  /*03f0*/  LDG.E R17, desc[UR12][R2.64] ;  /* 0x0000000c02117981 */ /* 0x000ee2000c1e1900 */
[----:B-----5:R-:W-:-:S03]  /*0400*/  FFMA R25, R20, R21, R25 ;  /* 0x0000001514197223 */ /* 0x020fc60000000019 */
[----:B------:R-:W4:Y:S04]  /*0410*/  LDG.E R18, desc[UR12][R4.64+0x4] ;  /* 0x0000040c04127981 */ /* 0x000f28000c1e1900 */
[----:B------:R-:W4:Y:S01]  /*0420*/  LDG.E R19, desc[UR12][R2.64+0x4] ;  /* 0x0000040c02137981 */ /* 0x000f22000c1e1900 */
[----:B------:R-:W-:-:S03]  /*0430*/  FFMA R25, R22, R23, R25 ;  /* 0x0000001716197223 */ /* 0x000fc60000000019 */
[----:B------:R-:W5:Y:S04]  /*0440*/  LDG.E R20, desc[UR12][R4.64+0x8] ;  /* 0x0000080c04147981 */ /* 0x000f68000c1e1900 */
[----:B------:R-:W5:Y:S01]  /*0450*/  LDG.E R21, desc[UR12][R2.64+0x8] ;  /* 0x0000080c02157981 */ /* 0x000f62000c1e1900 */
[----:B------:R-:W-:-:S03]  /*0460*/  FFMA R25, R10, R11, R25 ;  /* 0x0000000b0a197223 */ /* 0x000fc60000000019 */
[----:B------:R-:W5:Y:S04]  /*0470*/  LDG.E R22, desc[UR12][R4.64+0xc] ;  /* 0x00000c0c04167981 */ /* 0x000f68000c1e1900 */
[----:B------:R-:W5:Y:S04]  /*0480*/  LDG.E R23, desc[UR12][R2.64+0xc] ;  /* 0x00000c0c02177981 */ /* 0x000f68000c1e1900 */
[----:B------:R-:W5:Y:S01]  /*0490*/  LDG.E R10, desc[UR12][R4.64+0x10] ;  /* 0x0000100c040a7981 */ /* 0x000f62000c1e1900 */
[----:B------:R-:W-:-:S03]  /*04a0*/  FFMA R28, R12, R13, R25 ;  /* 0x0000000d0c1c7223 */ /* 0x000fc60000000019 */
[----:B------:R-:W5:Y:S04]  /*04b0*/  LDG.E R11, desc[UR12][R2.64+0x10] ;  /* 0x0000100c020b7981 */ /* 0x000f68000c1e1900 */
[----:B------:R-:W5:Y:S04]  /*04c0*/  LDG.E R24, desc[UR12][R4.64+0x14] ;  /* 0x0000140c04187981 */ /* 0x000f68000c1e1900 */
[----:B------:R-:W5:Y:S04]  /*04d0*/  LDG.E R25, desc[UR12][R2.64+0x14] ;  /* 0x0000140c02197981 */ /* 0x000f68000c1e1900 */
[----:B------:R0:W5:Y:S04]  /*04e0*/  LDG.E R13, desc[UR12][R4.64+0x18] ;  /* 0x0000180c040d7981 */ /* 0x000168000c1e1900 */
[----:B------:R-:W5:Y:S01]  /*04f0*/  LDG.E R12, desc[UR12][R2.64+0x18] ;  /* 0x0000180c020c7981 */ /* 0x000f62000c1e1900 */
[----:B------:R-:W-:-:S04]  /*0500*/  UIADD3 UR8, UPT, UPT, UR8, 0x10, URZ ;  /* 0x0000001008087890 */ /* 0x000fc8000fffe0ff */
[----:B------:R-:W-:Y:S01]  /*0510*/  UISETP.NE.AND UP1, UPT, UR8, URZ, UPT ;  /* 0x000000ff0800728c */ /* 0x000fe2000bf25270 */
[----:B0-----:R-:W-:Y:S02]  /*0520*/  IADD3 R4, P0, PT, R4, 0x40, RZ ;  /* 0x0000004004047810 */ /* 0x001fe40007f1e0ff */
[----:B------:R-:W-:Y:S02]  /*0530*/  IADD3 R6, PT, PT, R6, 0x10, RZ ;  /* 0x0000001006067810 */ /* 0x000fe40007ffe0ff */
[----:B------:R-:W-:Y:S01]  /*0540*/  IADD3.X R5, PT, PT, RZ, R5, RZ, P0, !PT ;  /* 0x00000005ff057210 */ /* 0x000fe200007fe4ff */
[----:B--2---:R-:W-:-:S04]  /*0550*/  FFMA R15, R15, R14, R28 ;  /* 0x0000000e0f0f7223 */ /* 0x004fc8000000001c */
[----:B---3--:R-:W-:-:S04]  /*0560*/  FFMA R15, R16, R17, R15 ;  /* 0x00000011100f7223 */ /* 0x008fc8000000000f */
[----:B----4-:R-:W-:-:S04]  /*0570*/  FFMA R15, R18, R19, R15 ;  /* 0x00000013120f7223 */ /* 0x010fc8000000000f */
[----:B-----5:R-:W-:-:S04]  /*0580*/  FFMA R15, R20, R21, R15 ;  /* 0x00000015140f7223 */ /* 0x020fc8000000000f */
[----:B------:R-:W-:-:S04]  /*0590*/  FFMA R15, R22, R23, R15 ;  /* 0x00000017160f7223 */ /* 0x000fc8000000000f */
[----:B------:R-:W-:-:S04]  /*05a0*/  FFMA R11, R10, R11, R15 ;  /* 0x0000000b0a0b7223 */ /* 0x000fc8000000000f */
[----:B------:R-:W-:-:S04]  /*05b0*/  FFMA R24, R24, R25, R11 ;  /* 0x0000001918187223 */ /* 0x000fc8000000000b */
[----:B------:R-:W-:-:S04]  /*05c0*/  FFMA R13, R13, R12, R24 ;  /* 0x0000000c0d0d7223 */ /* 0x000fc80000000018 */
[----:B------:R-:W-:Y:S01]  /*05d0*/  FFMA R14, R26, R27, R13 ;  /* 0x0000001b1a0e7223 */ /* 0x000fe2000000000d */
[----:B------:R-:W-:Y:S06]  /*05e0*/  BRA.U UP1, `(.L_x_11) ;  /* 0xfffffffd011c7547 */ /* 0x000fec000b83ffff */
.L_x_10:
[----:B------:R-:W-:Y:S05]  /*05f0*/  BRA.U !UP0, `(.L_x_9) ;  /* 0x0000000508687547 */ /* 0x000fea000b800000 */
[----:B------:R-:W-:Y:S02]  /*0600*/  UISETP.GE.U32.AND UP0, UPT, UR10, 0x8, UPT ;  /* 0x000000080a00788c */ /* 0x000fe4000bf06070 */
[----:B------:R-:W-:-:S04]  /*0610*/  ULOP3.LUT UR6, UR7, 0x7, URZ, 0xc0, !UPT ;  /* 0x0000000707067892 */ /* 0x000fc8000f8ec0ff */
[----:B------:R-:W-:-:S03]  /*0620*/  UISETP.NE.AND UP1, UPT, UR6, URZ, UPT ;  /* 0x000000ff0600728c */ /* 0x000fc6000bf25270 */
[----:B------:R-:W-:Y:S08]  /*0630*/  BRA.U !UP0, `(.L_x_12) ;  /* 0x0000000108907547 */ /* 0x000ff0000b800000 */
[----:B------:R-:W0:Y:S01]  /*0640*/  LDC.64 R10, c[0x0][0x380] ;  /* 0x0000e000ff0a7b82 */ /* 0x000e220000000a00 */
[----:B------:R-:W1:Y:S01]  /*0650*/  LDCU.64 UR8, c[0x0][0x380] ;  /* 0x00007000ff0877ac */ /* 0x000e620008000a00 */
[C---:B------:R-:W-:Y:S02]  /*0660*/  IADD3 R3, PT, PT, R8.reuse, UR4, RZ ;  /* 0x0000000408037c10 */ /* 0x040fe4000fffe0ff */
[----:B------:R-:W-:Y:S02]  /*0670*/  IADD3 R6, P0, PT, R8, UR4, RZ ;  /* 0x0000000408067c10 */ /* 0x000fe4000ff1e0ff */
[----:B------:R-:W-:Y:S02]  /*0680*/  IADD3 R13, PT, PT, R9, UR4, RZ ;  /* 0x00000004090d7c10 */ /* 0x000fe4000fffe0ff */
[----:B------:R-:W2:Y:S01]  /*0690*/  LDC.64 R4, c[0x0][0x388] ;  /* 0x0000e200ff047b82 */ /* 0x000ea20000000a00 */
[----:B0-----:R-:W-:Y:S01]  /*06a0*/  IMAD.WIDE.U32 R10, R3, 0x4, R10 ;  /* 0x00000004030a7825 */ /* 0x001fe200078e000a */
[----:B------:R-:W-:-:S02]  /*06b0*/  IADD3.X R3, PT, PT, RZ, RZ, RZ, P0, !PT ;  /* 0x000000ffff037210 */ /* 0x000fc400007fe4ff */
[C---:B-1----:R-:W-:Y:S02]  /*06c0*/  LEA R2, P0, R6.reuse, UR8, 0x2 ;  /* 0x0000000806027c11 */ /* 0x042fe4000f8010ff */
[----:B------:R-:W3:Y:S02]  /*06d0*/  LDG.E R15, desc[UR12][R10.64] ;  /* 0x0000000c0a0f7981 */ /* 0x000ee4000c1e1900 */
[----:B------:R-:W-:Y:S01]  /*06e0*/  LEA.HI.X R3, R6, UR9, R3, 0x2, P0 ;  /* 0x0000000906037c11 */ /* 0x000fe200080f1403 */
[----:B--2---:R-:W-:-:S04]  /*06f0*/  IMAD.WIDE R4, R13, 0x4, R4 ;  /* 0x000000040d047825 */ /* 0x004fc800078e0204 */
[----:B------:R-:W2:Y:S04]  /*0700*/  LDG.E R18, desc[UR12][R2.64+0x4] ;  /* 0x0000040c02127981 */ /* 0x000ea8000c1e1900 */
[----:B------:R-:W3:Y:S04]  /*0710*/  LDG.E R16, desc[UR12][R4.64] ;  /* 0x0000000c04107981 */ /* 0x000ee8000c1e1900 */
[----:B------:R-:W2:Y:S04]  /*0720*/  LDG.E R17, desc[UR12][R4.64+0x4] ;  /* 0x0000040c04117981 */ /* 0x000ea8000c1e1900 */
[----:B------:R-:W4:Y:S04]  /*0730*/  LDG.E R19, desc[UR12][R4.64+0x8] ;  /* 0x0000080c04137981 */ /* 0x000f28000c1e1900 */
        /* <DEDUP_REMOVED lines=11> */
[----:B------:R-:W-:Y:S01]  /*07f0*/  UIADD3 UR4, UPT, UPT, UR4, 0x8, URZ ;  /* 0x0000000804047890 */ /* 0x000fe2000fffe0ff */
[----:B---3--:R-:W-:-:S04]  /*0800*/  FFMA R15, R15, R16, R14 ;  /* 0x000000100f0f7223 */ /* 0x008fc8000000000e */
[----:B--2---:R-:W-:-:S04]  /*0810*/  FFMA R15, R18, R17, R15 ;  /* 0x00000011120f7223 */ /* 0x004fc8000000000f */
[----:B----4-:R-:W-:-:S04]  /*0820*/  FFMA R15, R20, R19, R15 ;  /* 0x00000013140f7223 */ /* 0x010fc8000000000f */
[----:B-----5:R-:W-:-:S04]  /*0830*/  FFMA R15, R22, R21, R15 ;  /* 0x00000015160f7223 */ /* 0x020fc8000000000f */
[----:B------:R-:W-:-:S04]  /*0840*/  FFMA R15, R24, R23, R15 ;  /* 0x00000017180f7223 */ /* 0x000fc8000000000f */
[----:B------:R-:W-:-:S04]  /*0850*/  FFMA R13, R12, R13, R15 ;  /* 0x0000000d0c0d7223 */ /* 0x000fc8000000000f */
[----:B------:R-:W-:-:S04]  /*0860*/  FFMA R11, R6, R11, R13 ;  /* 0x0000000b060b7223 */ /* 0x000fc8000000000d */
[----:B------:R-:W-:-:S07]  /*0870*/  FFMA R14, R10, R25, R11 ;  /* 0x000000190a0e7223 */ /* 0x000fce000000000b */
.L_x_12:
        /* <DEDUP_REMOVED lines=13> */
[----:B-1----:R-:W-:-:S03]  /*0950*/  LEA R2, P0, R6, UR6, 0x2 ;  /* 0x0000000606027c11 */ /* 0x002fc6000f8010ff */
[----:B------:R-:W3:Y:S01]  /*0960*/  LDG.E R11, desc[UR12][R10.64] ;  /* 0x0000000c0a0b7981 */ /* 0x000ee2000c1e1900 */
        /* <DEDUP_REMOVED lines=8> */
[----:B------:R-:W5:Y:S01]  /*09f0*/  LDG.E R18, desc[UR12][R4.64+0xc] ;  /* 0x00000c0c04127981 */ /* 0x000f62000c1e1900 */
[----:B------:R-:W-:Y:S01]  /*0a00*/  UIADD3 UR4, UPT, UPT, UR4, 0x4, URZ ;  /* 0x0000000404047890 */ /* 0x000fe2000fffe0ff */
[----:B---3--:R-:W-:-:S04]  /*0a10*/  FFMA R6, R11, R6, R14 ;  /* 0x000000060b067223 */ /* 0x008fc8000000000e */
[----:B--2---:R-:W-:-:S04]  /*0a20*/  FFMA R6, R13, R12, R6 ;  /* 0x0000000c0d067223 */ /* 0x004fc80000000006 */
[----:B----4-:R-:W-:-:S04]  /*0a30*/  FFMA R6, R15, R16, R6 ;  /* 0x000000100f067223 */ /* 0x010fc80000000006 */
[----:B-----5:R-:W-:-:S07]  /*0a40*/  FFMA R14, R17, R18, R6 ;  /* 0x00000012110e7223 */ /* 0x020fce0000000006 */
.L_x_13:
[----:B------:R-:W-:Y:S05]  /*0a50*/  BRA.U !UP1, `(.L_x_9) ;  /* 0x0000000109507547 */ /* 0x000fea000b800000 */
[----:B------:R-:W0:Y:S01]  /*0a60*/  LDC.64 R4, c[0x0][0x380] ;  /* 0x0000e000ff047b82 */ /* 0x000e220000000a00 */
[----:B------:R-:W-:Y:S01]  /*0a70*/  IADD3 R11, PT, PT, R8, UR4, RZ ;  /* 0x00000004080b7c10 */ /* 0x000fe2000fffe0ff */
[----:B------:R-:W-:-:S06]  /*0a80*/  UIADD3 UR5, UPT, UPT, -UR5, URZ, URZ ;  /* 0x000000ff05057290 */ /* 0x000fcc000fffe1ff */
[----:B------:R-:W1:Y:S01]  /*0a90*/  LDC.64 R2, c[0x0][0x388] ;  /* 0x0000e200ff027b82 */ /* 0x000e620000000a00 */
[----:B0-----:R-:W-:Y:S01]  /*0aa0*/  IMAD.WIDE.U32 R4, R11, 0x4, R4 ;  /* 0x000000040b047825 */ /* 0x001fe200078e0004 */
[----:B------:R-:W-:Y:S02]  /*0ab0*/  IADD3 R11, PT, PT, R9, UR4, RZ ;  /* 0x00000004090b7c10 */ /* 0x000fe4000fffe0ff */
[----:B------:R-:W-:Y:S02]  /*0ac0*/  MOV R6, R4 ;  /* 0x0000000400067202 */ /* 0x000fe40000000f00 */
[----:B------:R-:W-:-:S07]  /*0ad0*/  MOV R13, R5 ;  /* 0x00000005000d7202 */ /* 0x000fce0000000f00 */
.L_x_14:
[----:B-1----:R-:W-:Y:S01]  /*0ae0*/  IMAD.WIDE R4, R11, 0x4, R2 ;  /* 0x000000040b047825 */ /* 0x002fe200078e0202 */
[----:B------:R-:W-:Y:S02]  /*0af0*/  MOV R9, R13 ;  /* 0x0000000d00097202 */ /* 0x000fe40000000f00 */
[----:B------:R-:W-:-:S03]  /*0b00*/  MOV R8, R6 ;  /* 0x0000000600087202 */ /* 0x000fc60000000f00 */
[----:B------:R-:W2:Y:S04]  /*0b10*/  LDG.E R4, desc[UR12][R4.64] ;  /* 0x0000000c04047981 */ /* 0x000ea8000c1e1900 */
[----:B------:R-:W2:Y:S01]  /*0b20*/  LDG.E R9, desc[UR12][R8.64] ;  /* 0x0000000c08097981 */ /* 0x000ea2000c1e1900 */
[----:B------:R-:W-:Y:S01]  /*0b30*/  UIADD3 UR5, UPT, UPT, UR5, 0x1, URZ ;  /* 0x0000000105057890 */ /* 0x000fe2000fffe0ff */
[----:B------:R-:W-:Y:S02]  /*0b40*/  IADD3 R6, P0, PT, R6, 0x4, RZ ;  /* 0x0000000406067810 */ /* 0x000fe40007f1e0ff */
[----:B------:R-:W-:Y:S01]  /*0b50*/  IADD3 R11, PT, PT, R11, 0x1, RZ ;  /* 0x000000010b0b7810 */ /* 0x000fe20007ffe0ff */
[----:B------:R-:W-:Y:S01]  /*0b60*/  UISETP.NE.AND UP0, UPT, UR5, URZ, UPT ;  /* 0x000000ff0500728c */ /* 0x000fe2000bf05270 */
[----:B------:R-:W-:Y:S01]  /*0b70*/  IADD3.X R13, PT, PT, RZ, R13, RZ, P0, !PT ;  /* 0x0000000dff0d7210 */ /* 0x000fe200007fe4ff */
[----:B--2---:R-:W-:-:S07]  /*0b80*/  FFMA R14, R9, R4, R14 ;  /* 0x00000004090e7223 */ /* 0x004fce000000000e */
[----:B------:R-:W-:Y:S05]  /*0b90*/  BRA.U UP0, `(.L_x_14) ;  /* 0xfffffffd00d07547 */ /* 0x000fea000b83ffff */
.L_x_9:
[----:B------:R-:W0:Y:S01]  /*0ba0*/  LDC.64 R2, c[0x0][0x390] ;  /* 0x0000e400ff027b82 */ /* 0x000e220000000a00 */
[----:B------:R-:W-:-:S04]  /*0bb0*/  IMAD R7, R7, UR11, R0 ;  /* 0x0000000b07077c24 */ /* 0x000fc8000f8e0200 */
[----:B0-----:R-:W-:-:S05]  /*0bc0*/  IMAD.WIDE R2, R7, 0x4, R2 ;  /* 0x0000000407027825 */ /* 0x001fca00078e0202 */
[----:B------:R-:W-:Y:S01]  /*0bd0*/  STG.E desc[UR12][R2.64], R14 ;  /* 0x0000000e02007986 */ /* 0x000fe2000c10190c */
[----:B------:R-:W-:Y:S05]  /*0be0*/  EXIT ;  /* 0x000000000000794d */ /* 0x000fea0003800000 */
.L_x_15:
        /* <DEDUP_REMOVED lines=9> */
.L_x_24:


//--------------------- .text._Z5naivePfS_S_iii   --------------------------
	.section	.text._Z5naivePfS_S_iii,"ax",@progbits
	.align	128
        .global         _Z5naivePfS_S_iii
        .type           _Z5naivePfS_S_iii,@function
        .size           _Z5naivePfS_S_iii,(.L_x_25 - _Z5naivePfS_S_iii)
        .other          _Z5naivePfS_S_iii,@"STO_CUDA_ENTRY STV_DEFAULT"
_Z5naivePfS_S_iii:
.text._Z5naivePfS_S_iii:
[----:B------:R-:W-:Y:S01]  /*0000*/  LDC R1, c[0x0][0x37c] ;  /* 0x0000df00ff017b82 */ /* 0x000fe20000000800 */
[----:B------:R-:W0:Y:S07]  /*0010*/  S2R R3, SR_TID.X ;  /* 0x0000000000037919 */ /* 0x000e2e0000002100 */
[----:B------:R-:W0:Y:S01]  /*0020*/  S2UR UR4, SR_CTAID.X ;  /* 0x00000000000479c3 */ /* 0x000e220000002500 */
[----:B------:R-:W1:Y:S01]  /*0030*/  LDCU UR6, c[0x0][0x398] ;  /* 0x00007300ff0677ac */ /* 0x000e620008000800 */
[----:B------:R-:W2:Y:S06]  /*0040*/  S2R R5, SR_TID.Y ;  /* 0x0000000000057919 */ /* 0x000eac0000002200 */
[----:B------:R-:W0:Y:S08]  /*0050*/  LDC R0, c[0x0][0x360] ;  /* 0x0000d800ff007b82 */ /* 0x000e300000000800 */
[----:B------:R-:W2:Y:S08]  /*0060*/  S2UR UR5, SR_CTAID.Y ;  /* 0x00000000000579c3 */ /* 0x000eb00000002600 */
[----:B------:R-:W2:Y:S08]  /*0070*/  LDC R16, c[0x0][0x364] ;  /* 0x0000d900ff107b82 */ /* 0x000eb00000000800 */
[----:B------:R-:W3:Y:S01]  /*0080*/  LDC R17, c[0x0][0x3a0] ;  /* 0x0000e800ff117b82 */ /* 0x000ee20000000800 */
[----:B0-----:R-:W-:-:S02]  /*0090*/  IMAD R0, R0, UR4, R3 ;  /* 0x0000000400007c24 */ /* 0x001fc4000f8e0203 */
[----:B--2---:R-:W-:-:S03]  /*00a0*/  IMAD R16, R16, UR5, R5 ;  /* 0x0000000510107c24 */ /* 0x004fc6000f8e0205 */
[----:B---3--:R-:W-:-:S04]  /*00b0*/  ISETP.GE.AND P0, PT, R0, R17, PT ;  /* 0x000000110000720c */ /* 0x008fc80003f06270 */
[----:B-1----:R-:W-:-:S13]  /*00c0*/  ISETP.GE.OR P0, PT, R16, UR6, P0 ;  /* 0x0000000610007c0c */ /* 0x002fda0008706670 */
[----:B------:R-:W-:Y:S05]  /*00d0*/  @P0 EXIT ;  /* 0x000000000000094d */ /* 0x000fea0003800000 */
[----:B------:R-:W0:Y:S01]  /*00e0*/  LDC R19, c[0x0][0x39c] ;  /* 0x0000e700ff137b82 */ /* 0x000e220000000800 */
[----:B------:R-:W1:Y:S01]  /*00f0*/  LDCU.64 UR4, c[0x0][0x358] ;  /* 0x00006b00ff0477ac */ /* 0x000e620008000a00 */
[----:B------:R-:W-:Y:S01]  /*0100*/  HFMA2 R24, -RZ, RZ, 0, 0 ;  /* 0x00000000ff187431 */ /* 0x000fe200000001ff */
[----:B0-----:R-:W-:-:S13]  /*0110*/  ISETP.GE.AND P0, PT, R19, 0x1, PT ;  /* 0x000000011300780c */ /* 0x001fda0003f06270 */
[----:B-1----:R-:W-:Y:S05]  /*0120*/  @!P0 BRA `(.L_x_16) ;  /* 0x0000000400e08947 */ /* 0x002fea0003800000 */
[C---:B------:R-:W-:Y:S01]  /*0130*/  ISETP.GE.U32.AND P1, PT, R19.reuse, 0x8, PT ;  /* 0x000000081300780c */ /* 0x040fe20003f26070 */
[----:B------:R-:W-:Y:S01]  /*0140*/  IMAD R20, R16, R19, RZ ;  /* 0x0000001310147224 */ /* 0x000fe200078e02ff */
[----:B------:R-:W-:Y:S02]  /*0150*/  LOP3.LUT R27, R19, 0x7, RZ, 0xc0, !PT ;  /* 0x00000007131b7812 */ /* 0x000fe400078ec0ff */
[----:B------:R-:W-:Y:S02]  /*0160*/  MOV R24, RZ ;  /* 0x000000ff00187202 */ /* 0x000fe40000000f00 */
[----:B------:R-:W-:Y:S02]  /*0170*/  ISETP.NE.AND P0, PT, R27, RZ, PT ;  /* 0x000000ff1b00720c */ /* 0x000fe40003f05270 */
[----:B------:R-:W-:-:S05]  /*0180*/  MOV R21, RZ ;  /* 0x000000ff00157202 */ /* 0x000fca0000000f00 */
[----:B------:R-:W-:Y:S06]  /*0190*/  @!P1 BRA `(.L_x_17) ;  /* 0x0000000000c49947 */ /* 0x000fec0003800000 */
[----:B------:R-:W0:Y:S01]  /*01a0*/  LDC.64 R2, c[0x0][0x380] ;  /* 0x0000e000ff027b82 */ /* 0x000e220000000a00 */
[----:B------:R-:W-:Y:S02]  /*01b0*/  LOP3.LUT R21, R19, 0x7ffffff8, RZ, 0xc0, !PT ;  /* 0x7ffffff813157812 */ /* 0x000fe400078ec0ff */
[----:B------:R-:W-:Y:S02]  /*01c0*/  MOV R24, RZ ;  /* 0x000000ff00187202 */ /* 0x000fe40000000f00 */
[----:B------:R-:W-:Y:S02]  /*01d0*/  MOV R18, R0 ;  /* 0x0000000000127202 */ /* 0x000fe40000000f00 */
[----:B------:R-:W-:Y:S01]  /*01e0*/  IADD3 R22, PT, PT, -R21, RZ, RZ ;  /* 0x000000ff15167210 */ /* 0x000fe20007ffe1ff */
[----:B0-----:R-:W-:-:S03]  /*01f0*/  IMAD.WIDE.U32 R2, R20, 0x4, R2 ;  /* 0x0000000414027825 */ /* 0x001fc600078e0002 */
[----:B------:R-:W-:-:S04]  /*0200*/  IADD3 R4, P1, PT, R2, 0x10, RZ ;  /* 0x0000001002047810 */ /* 0x000fc80007f3e0ff */
[----:B------:R-:W-:-:S09]  /*0210*/  IADD3.X R5, PT, PT, RZ, R3, RZ, P1, !PT ;  /* 0x00000003ff057210 */ /* 0x000fd20000ffe4ff */
.L_x_18:
[----:B------:R-:W0:Y:S01]  /*0220*/  LDC.64 R14, c[0x0][0x388] ;  /* 0x0000e200ff0e7b82 */ /* 0x000e220000000a00 */
[----:B------:R-:W-:Y:S02]  /*0230*/  MOV R2, R4 ;  /* 0x0000000400027202 */ /* 0x000fe40000000f00 */
[----:B------:R-:W-:-:S05]  /*0240*/  MOV R3, R5 ;  /* 0x0000000500037202 */ /* 0x000fca0000000f00 */
[----:B------:R-:W2:Y:S04]  /*0250*/  LDG.E R25, desc[UR4][R2.64+-0x10] ;  /* 0xfffff00402197981 */ /* 0x000ea8000c1e1900 */
[----:B------:R-:W3:Y:S04]  /*0260*/  LDG.E R23, desc[UR4][R2.64+-0xc] ;  /* 0xfffff40402177981 */ /* 0x000ee8000c1e1900 */
[----:B------:R-:W4:Y:S04]  /*0270*/  LDG.E R29, desc[UR4][R2.64+-0x8] ;  /* 0xfffff804021d7981 */ /* 0x000f28000c1e1900 */
[----:B------:R-:W5:Y:S01]  /*0280*/  LDG.E R28, desc[UR4][R2.64+-0x4] ;  /* 0xfffffc04021c7981 */ /* 0x000f62000c1e1900 */
[----:B0-----:R-:W-:-:S05]  /*0290*/  IMAD.WIDE R14, R18, 0x4, R14 ;  /* 0x00000004120e7825 */ /* 0x001fca00078e020e */
[----:B------:R0:W2:Y:S01]  /*02a0*/  LDG.E R26, desc[UR4][R14.64] ;  /* 0x000000040e1a7981 */ /* 0x0000a2000c1e1900 */
[----:B------:R-:W-:-:S04]  /*02b0*/  IMAD.WIDE R12, R17, 0x4, R14 ;  /* 0x00000004110c7825 */ /* 0x000fc800078e020e */
[C---:B------:R-:W-:Y:S02]  /*02c0*/  IMAD.WIDE R4, R17.reuse, 0x4, R12 ;  /* 0x0000000411047825 */ /* 0x040fe400078e020c */
[----:B------:R-:W3:Y:S02]  /*02d0*/  LDG.E R12, desc[UR4][R12.64] ;  /* 0x000000040c0c7981 */ /* 0x000ee4000c1e1900 */
[C---:B------:R-:W-:Y:S02]  /*02e0*/  IMAD.WIDE R8, R17.reuse, 0x4, R4 ;  /* 0x0000000411087825 */ /* 0x040fe400078e0204 */
[----:B------:R-:W4:Y:S02]  /*02f0*/  LDG.E R4, desc[UR4][R4.64] ;  /* 0x0000000404047981 */ /* 0x000f24000c1e1900 */
[C---:B------:R-:W-:Y:S02]  /*0300*/  IMAD.WIDE R6, R17.reuse, 0x4, R8 ;  /* 0x0000000411067825 */ /* 0x040fe400078e0208 */
[----:B------:R-:W5:Y:S02]  /*0310*/  LDG.E R8, desc[UR4][R8.64] ;  /* 0x0000000408087981 */ /* 0x000f64000c1e1900 */
[----:B------:R-:W-:-:S02]  /*0320*/  IMAD.WIDE R10, R17, 0x4, R6 ;  /* 0x00000004110a7825 */ /* 0x000fc400078e0206 */
[----:B------:R-:W5:Y:S04]  /*0330*/  LDG.E R5, desc[UR4][R2.64] ;  /* 0x0000000402057981 */ /* 0x000f68000c1e1900 */
[----:B------:R-:W5:Y:S01]  /*0340*/  LDG.E R6, desc[UR4][R6.64] ;  /* 0x0000000406067981 */ /* 0x000f62000c1e1900 */
[----:B0-----:R-:W-:-:S03]  /*0350*/  IMAD.WIDE R14, R17, 0x4, R10 ;  /* 0x00000004110e7825 */ /* 0x001fc600078e020a */
[----:B------:R-:W5:Y:S04]  /*0360*/  LDG.E R10, desc[UR4][R10.64] ;  /* 0x000000040a0a7981 */ /* 0x000f68000c1e1900 */
[----:B------:R-:W5:Y:S04]  /*0370*/  LDG.E R13, desc[UR4][R14.64] ;  /* 0x000000040e0d7981 */ /* 0x000f68000c1e1900 */
[----:B------:R-:W5:Y:S04]  /*0380*/  LDG.E R7, desc[UR4][R2.64+0x4] ;  /* 0x0000040402077981 */ /* 0x000f68000c1e1900 */
[----:B------:R-:W5:Y:S01]  /*0390*/  LDG.E R9, desc[UR4][R2.64+0xc] ;  /* 0x00000c0402097981 */ /* 0x000f62000c1e1900 */
[----:B--2---:R-:W-:Y:S01]  /*03a0*/  FFMA R26, R25, R26, R24 ;  /* 0x0000001a191a7223 */ /* 0x004fe20000000018 */
[----:B------:R-:W-:-:S02]  /*03b0*/  IMAD.WIDE R24, R17, 0x4, R14 ;  /* 0x0000000411187825 */ /* 0x000fc400078e020e */
[----:B------:R-:W2:Y:S04]  /*03c0*/  LDG.E R14, desc[UR4][R2.64+0x8] ;  /* 0x00000804020e7981 */ /* 0x000ea8000c1e1900 */
[----:B------:R-:W2:Y:S01]  /*03d0*/  LDG.E R24, desc[UR4][R24.64] ;  /* 0x0000000418187981 */ /* 0x000ea2000c1e1900 */
[----:B---3--:R-:W-:Y:S01]  /*03e0*/  FFMA R12, R23, R12, R26 ;  /* 0x0000000c170c7223 */ /* 0x008fe2000000001a */
[----:B------:R-:W-:-:S03]  /*03f0*/  IADD3 R22, PT, PT, R22, 0x8, RZ ;  /* 0x0000000816167810 */ /* 0x000fc60007ffe0ff */
[----:B----4-:R-:W-:Y:S01]  /*0400*/  FFMA R29, R29, R4, R12 ;  /* 0x000000041d1d7223 */ /* 0x010fe2000000000c */
[----:B------:R-:W-:-:S03]  /*0410*/  ISETP.NE.AND P1, PT, R22, RZ, PT ;  /* 0x000000ff1600720c */ /* 0x000fc60003f25270 */
[----:B-----5:R-:W-:Y:S01]  /*0420*/  FFMA R8, R28, R8, R29 ;  /* 0x000000081c087223 */ /* 0x020fe2000000001d */
[----:B------:R-:W-:-:S03]  /*0430*/  IADD3 R4, P2, PT, R2, 0x20, RZ ;  /* 0x0000002002047810 */ /* 0x000fc60007f5e0ff */
[----:B------:R-:W-:Y:S01]  /*0440*/  FFMA R6, R5, R6, R8 ;  /* 0x0000000605067223 */ /* 0x000fe20000000008 */
[----:B------:R-:W-:Y:S02]  /*0450*/  IADD3.X R5, PT, PT, RZ, R3, RZ, P2, !PT ;  /* 0x00000003ff057210 */ /* 0x000fe400017fe4ff */
[----:B------:R-:W-:Y:S01]  /*0460*/  LEA R18, R17, R18, 0x3 ;  /* 0x0000001211127211 */ /* 0x000fe200078e18ff */
[----:B------:R-:W-:-:S04]  /*0470*/  FFMA R7, R7, R10, R6 ;  /* 0x0000000a07077223 */ /* 0x000fc80000000006 */
[----:B--2---:R-:W-:-:S04]  /*0480*/  FFMA R14, R14, R13, R7 ;  /* 0x0000000d0e0e7223 */ /* 0x004fc80000000007 */
[----:B------:R-:W-:Y:S01]  /*0490*/  FFMA R24, R9, R24, R14 ;  /* 0x0000001809187223 */ /* 0x000fe2000000000e */
[----:B------:R-:W-:Y:S06]  /*04a0*/  @P1 BRA `(.L_x_18) ;  /* 0xfffffffc005c1947 */ /* 0x000fec000383ffff */
.L_x_17:
[----:B------:R-:W-:Y:S05]  /*04b0*/  @!P0 BRA `(.L_x_16) ;  /* 0x0000000000fc8947 */ /* 0x000fea0003800000 */
[----:B------:R-:W-:Y:S02]  /*04c0*/  ISETP.GE.U32.AND P1, PT, R27, 0x4, PT ;  /* 0x000000041b00780c */ /* 0x000fe40003f26070 */
[----:B------:R-:W-:-:S04]  /*04d0*/  LOP3.LUT R14, R19, 0x3, RZ, 0xc0, !PT ;  /* 0x00000003130e7812 */ /* 0x000fc800078ec0ff */
[----:B------:R-:W-:-:S07]  /*04e0*/  ISETP.NE.AND P0, PT, R14, RZ, PT ;  /* 0x000000ff0e00720c */ /* 0x000fce0003f05270 */
[----:B------:R-:W-:Y:S06]  /*04f0*/  @!P1 BRA `(.L_x_19) ;  /* 0x00000000006c9947 */ /* 0x000fec0003800000 */
[----:B------:R-:W0:Y:S01]  /*0500*/  LDC.64 R4, c[0x0][0x388] ;  /* 0x0000e200ff047b82 */ /* 0x000e220000000a00 */
[----:B------:R-:W1:Y:S01]  /*0510*/  LDCU.64 UR6, c[0x0][0x380] ;  /* 0x00007000ff0677ac */ /* 0x000e620008000a00 */
[----:B------:R-:W-:Y:S01]  /*0520*/  IMAD R7, R21, R17, R0 ;  /* 0x0000001115077224 */ /* 0x000fe200078e0200 */
[CC--:B------:R-:W-:Y:S02]  /*0530*/  IADD3 R3, PT, PT, R20.reuse, R21.reuse, RZ ;  /* 0x0000001514037210 */ /* 0x0c0fe40007ffe0ff */
[----:B------:R-:W-:-:S03]  /*0540*/  IADD3 R8, P1, PT, R20, R21, RZ ;  /* 0x0000001514087210 */ /* 0x000fc60007f3e0ff */
[----:B------:R-:W2:Y:S01]  /*0550*/  LDC.64 R12, c[0x0][0x380] ;  /* 0x0000e000ff0c7b82 */ /* 0x000ea20000000a00 */
[----:B0-----:R-:W-:-:S04]  /*0560*/  IMAD.WIDE R4, R7, 0x4, R4 ;  /* 0x0000000407047825 */ /* 0x001fc800078e0204 */
[----:B------:R-:W-:Y:S02]  /*0570*/  IMAD.WIDE R6, R17, 0x4, R4 ;  /* 0x0000000411067825 */ /* 0x000fe400078e0204 */
[----:B------:R-:W3:Y:S02]  /*0580*/  LDG.E R4, desc[UR4][R4.64] ;  /* 0x0000000404047981 */ /* 0x000ee4000c1e1900 */
[----:B--2---:R-:W-:Y:S01]  /*0590*/  IMAD.WIDE.U32 R12, R3, 0x4, R12 ;  /* 0x00000004030c7825 */ /* 0x004fe200078e000c */
[----:B------:R-:W-:Y:S02]  /*05a0*/  IADD3.X R3, PT, PT, RZ, RZ, RZ, P1, !PT ;  /* 0x000000ffff037210 */ /* 0x000fe40000ffe4ff */
[----:B-1----:R-:W-:-:S03]  /*05b0*/  LEA R2, P1, R8, UR6, 0x2 ;  /* 0x0000000608027c11 */ /* 0x002fc6000f8210ff */
[----:B------:R-:W3:Y:S01]  /*05c0*/  LDG.E R13, desc[UR4][R12.64] ;  /* 0x000000040c0d7981 */ /* 0x000ee2000c1e1900 */
[----:B------:R-:W-:Y:S01]  /*05d0*/  LEA.HI.X R3, R8, UR7, R3, 0x2, P1 ;  /* 0x0000000708037c11 */ /* 0x000fe200088f1403 */
[C---:B------:R-:W-:Y:S02]  /*05e0*/  IMAD.WIDE R8, R17.reuse, 0x4, R6 ;  /* 0x0000000411087825 */ /* 0x040fe400078e0206 */
[----:B------:R-:W2:Y:S04]  /*05f0*/  LDG.E R6, desc[UR4][R6.64] ;  /* 0x0000000406067981 */ /* 0x000ea8000c1e1900 */
[----:B------:R-:W2:Y:S01]  /*0600*/  LDG.E R15, desc[UR4][R2.64+0x4] ;  /* 0x00000404020f7981 */ /* 0x000ea2000c1e1900 */
[----:B------:R-:W-:-:S03]  /*0610*/  IMAD.WIDE R10, R17, 0x4, R8 ;  /* 0x00000004110a7825 */ /* 0x000fc600078e0208 */
[----:B------:R-:W4:Y:S04]  /*0620*/  LDG.E R22, desc[UR4][R8.64] ;  /* 0x0000000408167981 */ /* 0x000f28000c1e1900 */
[----:B------:R-:W4:Y:S04]  /*0630*/  LDG.E R18, desc[UR4][R2.64+0x8] ;  /* 0x0000080402127981 */ /* 0x000f28000c1e1900 */
[----:B------:R-:W5:Y:S04]  /*0640*/  LDG.E R26, desc[UR4][R2.64+0xc] ;  /* 0x00000c04021a7981 */ /* 0x000f68000c1e1900 */
[----:B------:R-:W5:Y:S01]  /*0650*/  LDG.E R10, desc[UR4][R10.64] ;  /* 0x000000040a0a7981 */ /* 0x000f62000c1e1900 */
[----:B------:R-:W-:Y:S01]  /*0660*/  IADD3 R21, PT, PT, R21, 0x4, RZ ;  /* 0x0000000415157810 */ /* 0x000fe20007ffe0ff */
[----:B---3--:R-:W-:-:S04]  /*0670*/  FFMA R24, R13, R4, R24 ;  /* 0x000000040d187223 */ /* 0x008fc80000000018 */
[----:B--2---:R-:W-:-:S04]  /*0680*/  FFMA R15, R15, R6, R24 ;  /* 0x000000060f0f7223 */ /* 0x004fc80000000018 */
[----:B----4-:R-:W-:-:S04]  /*0690*/  FFMA R15, R18, R22, R15 ;  /* 0x00000016120f7223 */ /* 0x010fc8000000000f */
[----:B-----5:R-:W-:-:S07]  /*06a0*/  FFMA R24, R26, R10, R15 ;  /* 0x0000000a1a187223 */ /* 0x020fce000000000f */
.L_x_19:
[----:B------:R-:W-:Y:S05]  /*06b0*/  @!P0 BRA `(.L_x_16) ;  /* 0x00000000007c8947 */ /* 0x000fea0003800000 */
[----:B------:R-:W-:Y:S01]  /*06c0*/  ISETP.NE.AND P1, PT, R14, 0x1, PT ;  /* 0x000000010e00780c */ /* 0x000fe20003f25270 */
[----:B------:R-:W0:Y:S01]  /*06d0*/  LDC.64 R10, c[0x0][0x380] ;  /* 0x0000e000ff0a7b82 */ /* 0x000e220000000a00 */
[----:B------:R-:W-:-:S04]  /*06e0*/  LOP3.LUT R19, R19, 0x1, RZ, 0xc0, !PT ;  /* 0x0000000113137812 */ /* 0x000fc800078ec0ff */
[----:B------:R-:W-:-:S03]  /*06f0*/  ISETP.NE.U32.AND P0, PT, R19, 0x1, PT ;  /* 0x000000011300780c */ /* 0x000fc60003f05070 */
[----:B------:R-:W1:Y:S04]  /*0700*/  LDC.64 R8, c[0x0][0x388] ;  /* 0x0000e200ff087b82 */ /* 0x000e680000000a00 */
[CC--:B------:R-:W-:Y:S02]  /*0710*/  @P1 IADD3 R13, PT, PT, R20.reuse, R21.reuse, RZ ;  /* 0x00000015140d1210 */ /* 0x0c0fe40007ffe0ff */
[----:B------:R-:W-:Y:S02]  /*0720*/  @P1 IADD3 R12, P2, PT, R20, R21, RZ ;  /* 0x00000015140c1210 */ /* 0x000fe40007f5e0ff */
[----:B------:R-:W2:Y:S02]  /*0730*/  @P1 LDC.64 R2, c[0x0][0x380] ;  /* 0x0000e000ff021b82 */ /* 0x000ea40000000a00 */
[----:B------:R-:W-:-:S06]  /*0740*/  @P1 IADD3.X R14, PT, PT, RZ, RZ, RZ, P2, !PT ;  /* 0x000000ffff0e1210 */ /* 0x000fcc00017fe4ff */
[----:B------:R-:W3:Y:S01]  /*0750*/  LDC.64 R4, c[0x0][0x380] ;  /* 0x0000e000ff047b82 */ /* 0x000ee20000000a00 */
[----:B0-----:R-:W-:-:S04]  /*0760*/  @P1 IMAD.WIDE.U32 R10, R13, 0x4, R10 ;  /* 0x000000040d0a1825 */ /* 0x001fc800078e000a */
[C---:B------:R-:W-:Y:S01]  /*0770*/  @P1 IMAD R13, R21.reuse, R17, R0 ;  /* 0x00000011150d1224 */ /* 0x040fe200078e0200 */
[----:B------:R-:W-:Y:S01]  /*0780*/  @P1 IADD3 R21, PT, PT, R21, 0x2, RZ ;  /* 0x0000000215151810 */ /* 0x000fe20007ffe0ff */
[----:B------:R-:W4:Y:S01]  /*0790*/  @P1 LDG.E R11, desc[UR4][R10.64] ;  /* 0x000000040a0b1981 */ /* 0x000f22000c1e1900 */
[----:B------:R-:W0:Y:S01]  /*07a0*/  LDC.64 R6, c[0x0][0x388] ;  /* 0x0000e200ff067b82 */ /* 0x000e220000000a00 */
[----:B-1----:R-:W-:Y:S01]  /*07b0*/  @P1 IMAD.WIDE R8, R13, 0x4, R8 ;  /* 0x000000040d081825 */ /* 0x002fe200078e0208 */
[----:B------:R-:W-:Y:S02]  /*07c0*/  @!P0 IADD3 R15, PT, PT, R20, R21, RZ ;  /* 0x00000015140f8210 */ /* 0x000fe40007ffe0ff */
[----:B--2---:R-:W-:Y:S01]  /*07d0*/  @P1 LEA R2, P2, R12, R2, 0x2 ;  /* 0x000000020c021211 */ /* 0x004fe200078410ff */
[----:B------:R-:W-:-:S03]  /*07e0*/  @!P0 IMAD R21, R21, R17, R0 ;  /* 0x0000001115158224 */ /* 0x000fc600078e0200 */
[----:B------:R-:W-:Y:S01]  /*07f0*/  @P1 LEA.HI.X R3, R12, R3, R14, 0x2, P2 ;  /* 0x000000030c031211 */ /* 0x000fe200010f140e */
[----:B------:R-:W-:Y:S01]  /*0800*/  @P1 IMAD.WIDE R12, R17, 0x4, R8 ;  /* 0x00000004110c1825 */ /* 0x000fe200078e0208 */
[----:B------:R-:W4:Y:S03]  /*0810*/  @P1 LDG.E R14, desc[UR4][R8.64] ;  /* 0x00000004080e1981 */ /* 0x000f26000c1e1900 */
[----:B---3--:R-:W-:Y:S01]  /*0820*/  @!P0 IMAD.WIDE.U32 R4, R15, 0x4, R4 ;  /* 0x000000040f048825 */ /* 0x008fe200078e0004 */
[----:B------:R-:W2:Y:S04]  /*0830*/  @P1 LDG.E R2, desc[UR4][R2.64+0x4] ;  /* 0x0000040402021981 */ /* 0x000ea8000c1e1900 */
[----:B------:R-:W2:Y:S01]  /*0840*/  @P1 LDG.E R12, desc[UR4][R12.64] ;  /* 0x000000040c0c1981 */ /* 0x000ea2000c1e1900 */
[----:B0-----:R-:W-:-:S03]  /*0850*/  @!P0 IMAD.WIDE R6, R21, 0x4, R6 ;  /* 0x0000000415068825 */ /* 0x001fc600078e0206 */
[----:B------:R-:W3:Y:S04]  /*0860*/  @!P0 LDG.E R5, desc[UR4][R4.64] ;  /* 0x0000000404058981 */ /* 0x000ee8000c1e1900 */
[----:B------:R-:W3:Y:S01]  /*0870*/  @!P0 LDG.E R6, desc[UR4][R6.64] ;  /* 0x0000000406068981 */ /* 0x000ee2000c1e1900 */
[----:B----4-:R-:W-:-:S04]  /*0880*/  @P1 FFMA R11, R11, R14, R24 ;  /* 0x0000000e0b0b1223 */ /* 0x010fc80000000018 */
[----:B--2---:R-:W-:-:S04]  /*0890*/  @P1 FFMA R24, R2, R12, R11 ;  /* 0x0000000c02181223 */ /* 0x004fc8000000000b */
[----:B---3--:R-:W-:-:S07]  /*08a0*/  @!P0 FFMA R24, R5, R6, R24 ;  /* 0x0000000605188223 */ /* 0x008fce0000000018 */
.L_x_16:
[----:B------:R-:W0:Y:S01]  /*08b0*/  LDC.64 R2, c[0x0][0x390] ;  /* 0x0000e400ff027b82 */ /* 0x000e220000000a00 */
[----:B------:R-:W-:-:S04]  /*08c0*/  IMAD R17, R16, R17, R0 ;  /* 0x0000001110117224 */ /* 0x000fc800078e0200 */
[----:B0-----:R-:W-:-:S05]  /*08d0*/  IMAD.WIDE R2, R17, 0x4, R2 ;  /* 0x0000000411027825 */ /* 0x001fca00078e0202 */
[----:B------:R-:W-:Y:S01]  /*08e0*/  STG.E desc[UR4][R2.64], R24 ;  /* 0x0000001802007986 */ /* 0x000fe2000c101904 */
[----:B------:R-:W-:Y:S05]  /*08f0*/  EXIT ;  /* 0x000000000000794d */ /* 0x000fea0003800000 */
.L_x_20:
        /* <DEDUP_REMOVED lines=16> */
.L_x_25:


//--------------------- .nv.shared._Z23matmul_tiled_transposedPfS_S_iii --------------------------
	.section	.nv.shared._Z23matmul_tiled_transposedPfS_S_iii,"aw",@nobits
	.sectionflags	@""
	.align	4
.nv.shared._Z23matmul_tiled_transposedPfS_S_iii:
	.zero		9216


//--------------------- .nv.shared.reserved.0     --------------------------
	.section	.nv.shared.reserved.0,"aw",@nobits
	.weak		__nv_reservedSMEM_offset_0_alias
	.size		__nv_reservedSMEM_offset_0_alias, 0, 64
	.other		__nv_reservedSMEM_offset_0_alias,@"STO_CUDA_RESERVED_SHARED STV_DEFAULT"
__nv_reservedSMEM_offset_0_alias:
	.zero		0
	.zero		64


//--------------------- .nv.shared._Z12matmul_tiledPfS_S_iii --------------------------
	.section	.nv.shared._Z12matmul_tiledPfS_S_iii,"aw",@nobits
	.sectionflags	@""
	.align	4
.nv.shared._Z12matmul_tiledPfS_S_iii:
	.zero		9216


//--------------------- .nv.constant0._Z23matmul_tiled_transposedPfS_S_iii --------------------------
	.section	.nv.constant0._Z23matmul_tiled_transposedPfS_S_iii,"a",@progbits
	.sectionflags	@""
	.align	4
.nv.constant0._Z23matmul_tiled_transposedPfS_S_iii:
	.zero		932


//--------------------- .nv.constant0._Z12matmul_tiledPfS_S_iii --------------------------
	.section	.nv.constant0._Z12matmul_tiledPfS_S_iii,"a",@progbits
	.sectionflags	@""
	.align	4
.nv.constant0._Z12matmul_tiledPfS_S_iii:
	.zero		932


//--------------------- .nv.constant0._Z9transposePfii --------------------------
	.section	.nv.constant0._Z9transposePfii,"a",@progbits
	.sectionflags	@""
	.align	4
.nv.constant0._Z9transposePfii:
	.zero		912


//--------------------- .nv.constant0._Z16naive_transposedPfS_S_iii --------------------------
	.section	.nv.constant0._Z16naive_transposedPfS_S_iii,"a",@progbits
	.sectionflags	@""
	.align	4
.nv.constant0._Z16naive_transposedPfS_S_iii:
	.zero		932


//--------------------- .nv.constant0._Z5naivePfS_S_iii --------------------------
	.section	.nv.constant0._Z5naivePfS_S_iii,"a",@progbits
	.sectionflags	@""
	.align	4
.nv.constant0._Z5naivePfS_S_iii:
	.zero		932


//--------------------- SYMBOLS --------------------------

	.type		.nv.reservedSmem.offset0,@object
	.size		.nv.reservedSmem.offset0,0x4
	.type		.nv.reservedSmem.cap,@object
	.size		.nv.reservedSmem.cap,0x4
